//
// Generated by NVIDIA NVVM Compiler
//
// Compiler Build ID: CL-36424714
// Cuda compilation tools, release 13.0, V13.0.88
// Based on NVVM 20.0.0
//

.version 9.0
.target sm_100
.address_size 64

	// .globl	_Z28matmul_backward_input_sharedPKfS0_Pfiii
.extern .func  (.param .b32 func_retval0) vprintf
(
	.param .b64 vprintf_param_0,
	.param .b64 vprintf_param_1
)
;
// _ZZ28matmul_backward_input_sharedPKfS0_PfiiiE10d_out_tile has been demoted
// _ZZ28matmul_backward_input_sharedPKfS0_PfiiiE8W_T_tile has been demoted
// _ZZ29matmul_backward_weight_sharedPKfS0_PfiiiE10input_tile has been demoted
// _ZZ29matmul_backward_weight_sharedPKfS0_PfiiiE10d_out_tile has been demoted
.global .align 1 .b8 $str[68] = {91, 109, 97, 116, 109, 117, 108, 95, 98, 119, 95, 105, 110, 112, 117, 116, 95, 115, 104, 97, 114, 101, 100, 93, 91, 87, 65, 82, 78, 73, 78, 71, 93, 32, 114, 111, 119, 61, 37, 100, 32, 99, 111, 108, 61, 37, 100, 32, 115, 117, 109, 61, 37, 46, 54, 102, 32, 40, 99, 108, 97, 109, 112, 101, 100, 41, 10};
.global .align 1 .b8 $str$1[47] = {91, 109, 97, 116, 109, 117, 108, 95, 98, 97, 99, 107, 119, 97, 114, 100, 95, 105, 110, 112, 117, 116, 95, 115, 104, 97, 114, 101, 100, 93, 32, 77, 61, 37, 100, 32, 78, 61, 37, 100, 32, 75, 61, 37, 100, 10};
.global .align 1 .b8 $str$2[27] = {91, 68, 69, 66, 85, 71, 93, 32, 100, 95, 105, 110, 112, 117, 116, 91, 48, 93, 32, 61, 32, 37, 46, 54, 102, 10};
.global .align 1 .b8 $str$3[40] = {91, 68, 69, 66, 85, 71, 93, 32, 87, 95, 84, 91, 48, 126, 51, 93, 32, 61, 32, 37, 46, 54, 102, 32, 37, 46, 54, 102, 32, 37, 46, 54, 102, 32, 37, 46, 54, 102, 10};
.global .align 1 .b8 $str$4[42] = {91, 68, 69, 66, 85, 71, 93, 32, 100, 95, 111, 117, 116, 91, 48, 126, 51, 93, 32, 61, 32, 37, 46, 54, 102, 32, 37, 46, 54, 102, 32, 37, 46, 54, 102, 32, 37, 46, 54, 102, 10};
.global .align 1 .b8 $str$5[69] = {91, 109, 97, 116, 109, 117, 108, 95, 98, 119, 95, 119, 101, 105, 103, 104, 116, 93, 32, 100, 95, 119, 101, 105, 103, 104, 116, 91, 48, 93, 32, 61, 32, 37, 102, 44, 32, 105, 110, 112, 117, 116, 95, 84, 91, 48, 93, 32, 61, 32, 37, 102, 44, 32, 100, 95, 111, 117, 116, 91, 48, 93, 32, 61, 32, 37, 102, 10};
.global .align 1 .b8 $str$6[36] = {91, 97, 100, 100, 95, 98, 97, 99, 107, 119, 97, 114, 100, 95, 98, 105, 97, 115, 93, 32, 100, 95, 98, 105, 97, 115, 91, 48, 93, 32, 61, 32, 37, 102, 10};
.global .align 1 .b8 $str$7[59] = {91, 97, 100, 100, 95, 98, 97, 99, 107, 119, 97, 114, 100, 95, 105, 110, 112, 117, 116, 93, 32, 100, 95, 105, 110, 112, 117, 116, 91, 48, 93, 32, 61, 32, 37, 102, 32, 40, 102, 114, 111, 109, 32, 100, 95, 111, 117, 116, 91, 48, 93, 32, 61, 32, 37, 102, 41, 10};
.global .align 1 .b8 $str$8[30] = {91, 102, 105, 108, 108, 95, 103, 114, 97, 100, 105, 101, 110, 116, 93, 32, 103, 114, 97, 100, 91, 48, 93, 32, 61, 32, 37, 102, 10};
.global .align 1 .b8 $str$9[86] = {91, 109, 97, 116, 109, 117, 108, 95, 98, 119, 95, 105, 110, 112, 117, 116, 95, 115, 105, 109, 112, 108, 101, 93, 91, 78, 97, 78, 93, 32, 115, 117, 109, 61, 37, 46, 54, 102, 32, 97, 116, 32, 114, 111, 119, 61, 37, 100, 44, 32, 99, 111, 108, 61, 37, 100, 44, 32, 100, 95, 111, 117, 116, 91, 48, 93, 61, 37, 46, 54, 102, 44, 32, 87, 95, 84, 91, 48, 93, 61, 37, 46, 54, 102, 10};
.global .align 1 .b8 $str$10[70] = {91, 109, 97, 116, 109, 117, 108, 95, 98, 119, 95, 105, 110, 112, 117, 116, 95, 115, 105, 109, 112, 108, 101, 93, 91, 87, 65, 82, 78, 73, 78, 71, 93, 32, 98, 97, 100, 32, 103, 114, 97, 100, 58, 32, 115, 117, 109, 61, 37, 46, 54, 102, 44, 32, 114, 111, 119, 61, 37, 100, 44, 32, 99, 111, 108, 61, 37, 100, 10};
.global .align 1 .b8 $str$11[43] = {91, 109, 97, 116, 109, 117, 108, 95, 98, 119, 95, 105, 110, 112, 117, 116, 95, 115, 105, 109, 112, 108, 101, 93, 32, 77, 61, 37, 100, 44, 32, 78, 61, 37, 100, 44, 32, 75, 61, 37, 100, 10};

.visible .entry _Z28matmul_backward_input_sharedPKfS0_Pfiii(
	.param .u64 .ptr .align 1 _Z28matmul_backward_input_sharedPKfS0_Pfiii_param_0,
	.param .u64 .ptr .align 1 _Z28matmul_backward_input_sharedPKfS0_Pfiii_param_1,
	.param .u64 .ptr .align 1 _Z28matmul_backward_input_sharedPKfS0_Pfiii_param_2,
	.param .u32 _Z28matmul_backward_input_sharedPKfS0_Pfiii_param_3,
	.param .u32 _Z28matmul_backward_input_sharedPKfS0_Pfiii_param_4,
	.param .u32 _Z28matmul_backward_input_sharedPKfS0_Pfiii_param_5
)
{
	.local .align 16 .b8 	__local_depot0[32];
	.reg .b64 	%SP;
	.reg .b64 	%SPL;
	.reg .pred 	%p<36>;
	.reg .b32 	%r<77>;
	.reg .b32 	%f<193>;
	.reg .b64 	%rd<36>;
	.reg .b64 	%fd<33>;
	// demoted variable
	.shared .align 4 .b8 _ZZ28matmul_backward_input_sharedPKfS0_PfiiiE10d_out_tile[1024];
	// demoted variable
	.shared .align 4 .b8 _ZZ28matmul_backward_input_sharedPKfS0_PfiiiE8W_T_tile[1024];
	mov.u64 	%SPL, __local_depot0;
	cvta.local.u64 	%SP, %SPL;
	ld.param.u64 	%rd6, [_Z28matmul_backward_input_sharedPKfS0_Pfiii_param_0];
	ld.param.u64 	%rd7, [_Z28matmul_backward_input_sharedPKfS0_Pfiii_param_1];
	ld.param.u32 	%r32, [_Z28matmul_backward_input_sharedPKfS0_Pfiii_param_3];
	ld.param.u32 	%r33, [_Z28matmul_backward_input_sharedPKfS0_Pfiii_param_4];
	ld.param.u32 	%r34, [_Z28matmul_backward_input_sharedPKfS0_Pfiii_param_5];
	cvta.to.global.u64 	%rd1, %rd6;
	cvta.to.global.u64 	%rd2, %rd7;
	mov.u32 	%r35, %ctaid.y;
	shl.b32 	%r36, %r35, 4;
	mov.u32 	%r1, %tid.y;
	add.s32 	%r2, %r36, %r1;
	mov.u32 	%r37, %ctaid.x;
	shl.b32 	%r3, %r37, 4;
	mov.u32 	%r4, %tid.x;
	add.s32 	%r5, %r3, %r4;
	setp.lt.s32 	%p1, %r33, 1;
	mov.f32 	%f191, 0f00000000;
	@%p1 bra 	$L__BB0_19;
	add.s32 	%r6, %r33, 15;
	mul.lo.s32 	%r7, %r33, %r2;
	shl.b32 	%r39, %r1, 6;
	mov.u32 	%r40, _ZZ28matmul_backward_input_sharedPKfS0_PfiiiE10d_out_tile;
	add.s32 	%r8, %r40, %r39;
	shl.b32 	%r41, %r4, 2;
	add.s32 	%r9, %r8, %r41;
	shl.b32 	%r42, %r4, 6;
	mov.u32 	%r43, _ZZ28matmul_backward_input_sharedPKfS0_PfiiiE8W_T_tile;
	add.s32 	%r44, %r43, %r42;
	shl.b32 	%r45, %r1, 2;
	add.s32 	%r10, %r44, %r45;
	mad.lo.s32 	%r11, %r4, -60, %r44;
	setp.lt.u32 	%p2, %r33, 17;
	mov.f32 	%f191, 0f00000000;
	mov.b32 	%r76, 0;
	@%p2 bra 	$L__BB0_13;
	shr.u32 	%r46, %r6, 4;
	and.b32  	%r47, %r46, 134217726;
	neg.s32 	%r75, %r47;
	add.s32 	%r48, %r1, 16;
	mad.lo.s32 	%r49, %r34, %r48, %r4;
	add.s32 	%r73, %r49, %r3;
	mad.lo.s32 	%r50, %r1, %r34, %r4;
	add.s32 	%r72, %r50, %r3;
	add.s32 	%r70, %r4, %r7;
	mov.f32 	%f191, 0f00000000;
	mov.u32 	%r71, %r4;
	mov.u32 	%r74, %r1;
$L__BB0_3:
	setp.ge.s32 	%p3, %r2, %r32;
	setp.ge.s32 	%p4, %r71, %r33;
	mul.wide.s32 	%rd8, %r70, 4;
	add.s64 	%rd3, %rd1, %rd8;
	mov.f32 	%f183, 0f00000000;
	or.pred  	%p5, %p3, %p4;
	@%p5 bra 	$L__BB0_5;
	ld.global.nc.f32 	%f183, [%rd3];
$L__BB0_5:
	setp.ge.s32 	%p6, %r5, %r34;
	st.shared.f32 	[%r9], %f183;
	setp.ge.s32 	%p7, %r74, %r33;
	mov.f32 	%f184, 0f00000000;
	or.pred  	%p8, %p6, %p7;
	@%p8 bra 	$L__BB0_7;
	mul.wide.s32 	%rd9, %r72, 4;
	add.s64 	%rd10, %rd2, %rd9;
	ld.global.nc.f32 	%f184, [%rd10];
$L__BB0_7:
	st.shared.f32 	[%r10], %f184;
	bar.sync 	0;
	ld.shared.f32 	%f30, [%r8];
	ld.shared.f32 	%f31, [%r11];
	fma.rn.f32 	%f32, %f30, %f31, %f191;
	ld.shared.f32 	%f33, [%r8+4];
	ld.shared.f32 	%f34, [%r11+64];
	fma.rn.f32 	%f35, %f33, %f34, %f32;
	ld.shared.f32 	%f36, [%r8+8];
	ld.shared.f32 	%f37, [%r11+128];
	fma.rn.f32 	%f38, %f36, %f37, %f35;
	ld.shared.f32 	%f39, [%r8+12];
	ld.shared.f32 	%f40, [%r11+192];
	fma.rn.f32 	%f41, %f39, %f40, %f38;
	ld.shared.f32 	%f42, [%r8+16];
	ld.shared.f32 	%f43, [%r11+256];
	fma.rn.f32 	%f44, %f42, %f43, %f41;
	ld.shared.f32 	%f45, [%r8+20];
	ld.shared.f32 	%f46, [%r11+320];
	fma.rn.f32 	%f47, %f45, %f46, %f44;
	ld.shared.f32 	%f48, [%r8+24];
	ld.shared.f32 	%f49, [%r11+384];
	fma.rn.f32 	%f50, %f48, %f49, %f47;
	ld.shared.f32 	%f51, [%r8+28];
	ld.shared.f32 	%f52, [%r11+448];
	fma.rn.f32 	%f53, %f51, %f52, %f50;
	ld.shared.f32 	%f54, [%r8+32];
	ld.shared.f32 	%f55, [%r11+512];
	fma.rn.f32 	%f56, %f54, %f55, %f53;
	ld.shared.f32 	%f57, [%r8+36];
	ld.shared.f32 	%f58, [%r11+576];
	fma.rn.f32 	%f59, %f57, %f58, %f56;
	ld.shared.f32 	%f60, [%r8+40];
	ld.shared.f32 	%f61, [%r11+640];
	fma.rn.f32 	%f62, %f60, %f61, %f59;
	ld.shared.f32 	%f63, [%r8+44];
	ld.shared.f32 	%f64, [%r11+704];
	fma.rn.f32 	%f65, %f63, %f64, %f62;
	ld.shared.f32 	%f66, [%r8+48];
	ld.shared.f32 	%f67, [%r11+768];
	fma.rn.f32 	%f68, %f66, %f67, %f65;
	ld.shared.f32 	%f69, [%r8+52];
	ld.shared.f32 	%f70, [%r11+832];
	fma.rn.f32 	%f71, %f69, %f70, %f68;
	ld.shared.f32 	%f72, [%r8+56];
	ld.shared.f32 	%f73, [%r11+896];
	fma.rn.f32 	%f74, %f72, %f73, %f71;
	ld.shared.f32 	%f75, [%r8+60];
	ld.shared.f32 	%f76, [%r11+960];
	fma.rn.f32 	%f6, %f75, %f76, %f74;
	bar.sync 	0;
	add.s32 	%r51, %r71, 16;
	setp.ge.s32 	%p10, %r51, %r33;
	mov.f32 	%f185, 0f00000000;
	or.pred  	%p11, %p3, %p10;
	@%p11 bra 	$L__BB0_9;
	ld.global.nc.f32 	%f185, [%rd3+64];
$L__BB0_9:
	setp.ge.s32 	%p12, %r5, %r34;
	st.shared.f32 	[%r9], %f185;
	add.s32 	%r52, %r74, 16;
	setp.ge.s32 	%p13, %r52, %r33;
	mov.f32 	%f186, 0f00000000;
	or.pred  	%p14, %p12, %p13;
	@%p14 bra 	$L__BB0_11;
	mul.wide.s32 	%rd11, %r73, 4;
	add.s64 	%rd12, %rd2, %rd11;
	ld.global.nc.f32 	%f186, [%rd12];
$L__BB0_11:
	st.shared.f32 	[%r10], %f186;
	bar.sync 	0;
	ld.shared.f32 	%f78, [%r8];
	ld.shared.f32 	%f79, [%r11];
	fma.rn.f32 	%f80, %f78, %f79, %f6;
	ld.shared.f32 	%f81, [%r8+4];
	ld.shared.f32 	%f82, [%r11+64];
	fma.rn.f32 	%f83, %f81, %f82, %f80;
	ld.shared.f32 	%f84, [%r8+8];
	ld.shared.f32 	%f85, [%r11+128];
	fma.rn.f32 	%f86, %f84, %f85, %f83;
	ld.shared.f32 	%f87, [%r8+12];
	ld.shared.f32 	%f88, [%r11+192];
	fma.rn.f32 	%f89, %f87, %f88, %f86;
	ld.shared.f32 	%f90, [%r8+16];
	ld.shared.f32 	%f91, [%r11+256];
	fma.rn.f32 	%f92, %f90, %f91, %f89;
	ld.shared.f32 	%f93, [%r8+20];
	ld.shared.f32 	%f94, [%r11+320];
	fma.rn.f32 	%f95, %f93, %f94, %f92;
	ld.shared.f32 	%f96, [%r8+24];
	ld.shared.f32 	%f97, [%r11+384];
	fma.rn.f32 	%f98, %f96, %f97, %f95;
	ld.shared.f32 	%f99, [%r8+28];
	ld.shared.f32 	%f100, [%r11+448];
	fma.rn.f32 	%f101, %f99, %f100, %f98;
	ld.shared.f32 	%f102, [%r8+32];
	ld.shared.f32 	%f103, [%r11+512];
	fma.rn.f32 	%f104, %f102, %f103, %f101;
	ld.shared.f32 	%f105, [%r8+36];
	ld.shared.f32 	%f106, [%r11+576];
	fma.rn.f32 	%f107, %f105, %f106, %f104;
	ld.shared.f32 	%f108, [%r8+40];
	ld.shared.f32 	%f109, [%r11+640];
	fma.rn.f32 	%f110, %f108, %f109, %f107;
	ld.shared.f32 	%f111, [%r8+44];
	ld.shared.f32 	%f112, [%r11+704];
	fma.rn.f32 	%f113, %f111, %f112, %f110;
	ld.shared.f32 	%f114, [%r8+48];
	ld.shared.f32 	%f115, [%r11+768];
	fma.rn.f32 	%f116, %f114, %f115, %f113;
	ld.shared.f32 	%f117, [%r8+52];
	ld.shared.f32 	%f118, [%r11+832];
	fma.rn.f32 	%f119, %f117, %f118, %f116;
	ld.shared.f32 	%f120, [%r8+56];
	ld.shared.f32 	%f121, [%r11+896];
	fma.rn.f32 	%f122, %f120, %f121, %f119;
	ld.shared.f32 	%f123, [%r8+60];
	ld.shared.f32 	%f124, [%r11+960];
	fma.rn.f32 	%f191, %f123, %f124, %f122;
	bar.sync 	0;
	add.s32 	%r75, %r75, 2;
	add.s32 	%r74, %r74, 32;
	shl.b32 	%r53, %r34, 5;
	add.s32 	%r73, %r73, %r53;
	add.s32 	%r72, %r72, %r53;
	add.s32 	%r71, %r71, 32;
	add.s32 	%r70, %r70, 32;
	setp.ne.s32 	%p15, %r75, 0;
	@%p15 bra 	$L__BB0_3;
	and.b32  	%r76, %r6, 2147483616;
$L__BB0_13:
	and.b32  	%r54, %r6, 16;
	setp.eq.s32 	%p16, %r54, 0;
	@%p16 bra 	$L__BB0_19;
	setp.ge.s32 	%p17, %r2, %r32;
	add.s32 	%r55, %r76, %r4;
	add.s32 	%r31, %r76, %r1;
	setp.ge.s32 	%p18, %r55, %r33;
	mov.f32 	%f189, 0f00000000;
	or.pred  	%p19, %p17, %p18;
	@%p19 bra 	$L__BB0_16;
	add.s32 	%r56, %r55, %r7;
	mul.wide.s32 	%rd13, %r56, 4;
	add.s64 	%rd14, %rd1, %rd13;
	ld.global.nc.f32 	%f189, [%rd14];
$L__BB0_16:
	setp.ge.s32 	%p20, %r5, %r34;
	st.shared.f32 	[%r9], %f189;
	setp.ge.s32 	%p21, %r31, %r33;
	mov.f32 	%f190, 0f00000000;
	or.pred  	%p22, %p20, %p21;
	@%p22 bra 	$L__BB0_18;
	mad.lo.s32 	%r57, %r31, %r34, %r5;
	mul.wide.s32 	%rd15, %r57, 4;
	add.s64 	%rd16, %rd2, %rd15;
	ld.global.nc.f32 	%f190, [%rd16];
$L__BB0_18:
	st.shared.f32 	[%r10], %f190;
	bar.sync 	0;
	ld.shared.f32 	%f127, [%r8];
	ld.shared.f32 	%f128, [%r11];
	fma.rn.f32 	%f129, %f127, %f128, %f191;
	ld.shared.f32 	%f130, [%r8+4];
	ld.shared.f32 	%f131, [%r11+64];
	fma.rn.f32 	%f132, %f130, %f131, %f129;
	ld.shared.f32 	%f133, [%r8+8];
	ld.shared.f32 	%f134, [%r11+128];
	fma.rn.f32 	%f135, %f133, %f134, %f132;
	ld.shared.f32 	%f136, [%r8+12];
	ld.shared.f32 	%f137, [%r11+192];
	fma.rn.f32 	%f138, %f136, %f137, %f135;
	ld.shared.f32 	%f139, [%r8+16];
	ld.shared.f32 	%f140, [%r11+256];
	fma.rn.f32 	%f141, %f139, %f140, %f138;
	ld.shared.f32 	%f142, [%r8+20];
	ld.shared.f32 	%f143, [%r11+320];
	fma.rn.f32 	%f144, %f142, %f143, %f141;
	ld.shared.f32 	%f145, [%r8+24];
	ld.shared.f32 	%f146, [%r11+384];
	fma.rn.f32 	%f147, %f145, %f146, %f144;
	ld.shared.f32 	%f148, [%r8+28];
	ld.shared.f32 	%f149, [%r11+448];
	fma.rn.f32 	%f150, %f148, %f149, %f147;
	ld.shared.f32 	%f151, [%r8+32];
	ld.shared.f32 	%f152, [%r11+512];
	fma.rn.f32 	%f153, %f151, %f152, %f150;
	ld.shared.f32 	%f154, [%r8+36];
	ld.shared.f32 	%f155, [%r11+576];
	fma.rn.f32 	%f156, %f154, %f155, %f153;
	ld.shared.f32 	%f157, [%r8+40];
	ld.shared.f32 	%f158, [%r11+640];
	fma.rn.f32 	%f159, %f157, %f158, %f156;
	ld.shared.f32 	%f160, [%r8+44];
	ld.shared.f32 	%f161, [%r11+704];
	fma.rn.f32 	%f162, %f160, %f161, %f159;
	ld.shared.f32 	%f163, [%r8+48];
	ld.shared.f32 	%f164, [%r11+768];
	fma.rn.f32 	%f165, %f163, %f164, %f162;
	ld.shared.f32 	%f166, [%r8+52];
	ld.shared.f32 	%f167, [%r11+832];
	fma.rn.f32 	%f168, %f166, %f167, %f165;
	ld.shared.f32 	%f169, [%r8+56];
	ld.shared.f32 	%f170, [%r11+896];
	fma.rn.f32 	%f171, %f169, %f170, %f168;
	ld.shared.f32 	%f172, [%r8+60];
	ld.shared.f32 	%f173, [%r11+960];
	fma.rn.f32 	%f191, %f172, %f173, %f171;
	bar.sync 	0;
$L__BB0_19:
	setp.ge.s32 	%p23, %r2, %r32;
	setp.ge.s32 	%p24, %r5, %r34;
	or.pred  	%p25, %p23, %p24;
	@%p25 bra 	$L__BB0_32;
	add.u64 	%rd17, %SP, 0;
	add.u64 	%rd4, %SPL, 0;
	abs.f32 	%f174, %f191;
	setp.ne.f32 	%p26, %f174, 0f7F800000;
	setp.leu.f32 	%p27, %f174, 0f501502F9;
	and.pred  	%p28, %p26, %p27;
	@%p28 bra 	$L__BB0_22;
	cvt.f64.f32 	%fd13, %f191;
	st.local.v2.u32 	[%rd4], {%r2, %r5};
	st.local.f64 	[%rd4+8], %fd13;
	mov.u64 	%rd18, $str;
	cvta.global.u64 	%rd19, %rd18;
	{ // callseq 0, 0
	.param .b64 param0;
	st.param.b64 	[param0], %rd19;
	.param .b64 param1;
	st.param.b64 	[param1], %rd17;
	.param .b32 retval0;
	call.uni (retval0), 
	vprintf, 
	(
	param0, 
	param1
	);
	ld.param.b32 	%r58, [retval0];
	} // callseq 0
	mov.f32 	%f191, 0f00000000;
$L__BB0_22:
	ld.param.u64 	%rd35, [_Z28matmul_backward_input_sharedPKfS0_Pfiii_param_2];
	mad.lo.s32 	%r60, %r34, %r2, %r5;
	cvta.to.global.u64 	%rd21, %rd35;
	mul.wide.s32 	%rd22, %r60, 4;
	add.s64 	%rd23, %rd21, %rd22;
	st.global.f32 	[%rd23], %f191;
	or.b32  	%r61, %r2, %r5;
	setp.ne.s32 	%p29, %r61, 0;
	mov.f64 	%fd27, 0d0000000000000000;
	mov.f64 	%fd29, 0d0000000000000000;
	@%p29 bra 	$L__BB0_32;
	st.local.v2.u32 	[%rd4], {%r32, %r33};
	st.local.u32 	[%rd4+8], %r34;
	mov.u64 	%rd24, $str$1;
	cvta.global.u64 	%rd25, %rd24;
	{ // callseq 1, 0
	.param .b64 param0;
	st.param.b64 	[param0], %rd25;
	.param .b64 param1;
	st.param.b64 	[param1], %rd17;
	.param .b32 retval0;
	call.uni (retval0), 
	vprintf, 
	(
	param0, 
	param1
	);
	ld.param.b32 	%r62, [retval0];
	} // callseq 1
	cvt.f64.f32 	%fd15, %f191;
	st.local.f64 	[%rd4], %fd15;
	mov.u64 	%rd27, $str$2;
	cvta.global.u64 	%rd28, %rd27;
	{ // callseq 2, 0
	.param .b64 param0;
	st.param.b64 	[param0], %rd28;
	.param .b64 param1;
	st.param.b64 	[param1], %rd17;
	.param .b32 retval0;
	call.uni (retval0), 
	vprintf, 
	(
	param0, 
	param1
	);
	ld.param.b32 	%r64, [retval0];
	} // callseq 2
	ld.global.nc.f32 	%f21, [%rd2];
	setp.lt.s32 	%p30, %r34, 2;
	mov.f64 	%fd28, 0d0000000000000000;
	@%p30 bra 	$L__BB0_27;
	ld.global.nc.f32 	%f176, [%rd2+4];
	cvt.f64.f32 	%fd28, %f176;
	setp.eq.s32 	%p31, %r34, 2;
	@%p31 bra 	$L__BB0_27;
	ld.global.nc.f32 	%f177, [%rd2+8];
	cvt.f64.f32 	%fd27, %f177;
	setp.lt.u32 	%p32, %r34, 4;
	@%p32 bra 	$L__BB0_27;
	ld.global.nc.f32 	%f178, [%rd2+12];
	cvt.f64.f32 	%fd29, %f178;
$L__BB0_27:
	cvt.f64.f32 	%fd19, %f21;
	st.local.v2.f64 	[%rd4], {%fd19, %fd28};
	st.local.v2.f64 	[%rd4+16], {%fd27, %fd29};
	mov.u64 	%rd29, $str$3;
	cvta.global.u64 	%rd30, %rd29;
	{ // callseq 3, 0
	.param .b64 param0;
	st.param.b64 	[param0], %rd30;
	.param .b64 param1;
	st.param.b64 	[param1], %rd17;
	.param .b32 retval0;
	call.uni (retval0), 
	vprintf, 
	(
	param0, 
	param1
	);
	ld.param.b32 	%r66, [retval0];
	} // callseq 3
	ld.global.nc.f32 	%f22, [%rd1];
	setp.lt.s32 	%p33, %r33, 2;
	mov.f64 	%fd31, 0d0000000000000000;
	mov.f64 	%fd30, 0d0000000000000000;
	mov.f64 	%fd32, 0d0000000000000000;
	@%p33 bra 	$L__BB0_31;
	ld.global.nc.f32 	%f179, [%rd1+4];
	cvt.f64.f32 	%fd31, %f179;
	setp.eq.s32 	%p34, %r33, 2;
	@%p34 bra 	$L__BB0_31;
	ld.global.nc.f32 	%f180, [%rd1+8];
	cvt.f64.f32 	%fd30, %f180;
	setp.lt.u32 	%p35, %r33, 4;
	@%p35 bra 	$L__BB0_31;
	ld.global.nc.f32 	%f181, [%rd1+12];
	cvt.f64.f32 	%fd32, %f181;
$L__BB0_31:
	cvt.f64.f32 	%fd22, %f22;
	st.local.v2.f64 	[%rd4], {%fd22, %fd31};
	st.local.v2.f64 	[%rd4+16], {%fd30, %fd32};
	mov.u64 	%rd32, $str$4;
	cvta.global.u64 	%rd33, %rd32;
	{ // callseq 4, 0
	.param .b64 param0;
	st.param.b64 	[param0], %rd33;
	.param .b64 param1;
	st.param.b64 	[param1], %rd17;
	.param .b32 retval0;
	call.uni (retval0), 
	vprintf, 
	(
	param0, 
	param1
	);
	ld.param.b32 	%r68, [retval0];
	} // callseq 4
$L__BB0_32:
	ret;

}
	// .globl	_Z29matmul_backward_weight_sharedPKfS0_Pfiii
.visible .entry _Z29matmul_backward_weight_sharedPKfS0_Pfiii(
	.param .u64 .ptr .align 1 _Z29matmul_backward_weight_sharedPKfS0_Pfiii_param_0,
	.param .u64 .ptr .align 1 _Z29matmul_backward_weight_sharedPKfS0_Pfiii_param_1,
	.param .u64 .ptr .align 1 _Z29matmul_backward_weight_sharedPKfS0_Pfiii_param_2,
	.param .u32 _Z29matmul_backward_weight_sharedPKfS0_Pfiii_param_3,
	.param .u32 _Z29matmul_backward_weight_sharedPKfS0_Pfiii_param_4,
	.param .u32 _Z29matmul_backward_weight_sharedPKfS0_Pfiii_param_5
)
{
	.local .align 8 .b8 	__local_depot1[24];
	.reg .b64 	%SP;
	.reg .b64 	%SPL;
	.reg .pred 	%p<27>;
	.reg .b32 	%r<62>;
	.reg .b32 	%f<183>;
	.reg .b64 	%rd<24>;
	.reg .b64 	%fd<4>;
	// demoted variable
	.shared .align 4 .b8 _ZZ29matmul_backward_weight_sharedPKfS0_PfiiiE10input_tile[1024];
	// demoted variable
	.shared .align 4 .b8 _ZZ29matmul_backward_weight_sharedPKfS0_PfiiiE10d_out_tile[1024];
	mov.u64 	%SPL, __local_depot1;
	cvta.local.u64 	%SP, %SPL;
	ld.param.u64 	%rd5, [_Z29matmul_backward_weight_sharedPKfS0_Pfiii_param_0];
	ld.param.u64 	%rd6, [_Z29matmul_backward_weight_sharedPKfS0_Pfiii_param_1];
	ld.param.u32 	%r30, [_Z29matmul_backward_weight_sharedPKfS0_Pfiii_param_3];
	ld.param.u32 	%r31, [_Z29matmul_backward_weight_sharedPKfS0_Pfiii_param_4];
	ld.param.u32 	%r32, [_Z29matmul_backward_weight_sharedPKfS0_Pfiii_param_5];
	cvta.to.global.u64 	%rd1, %rd6;
	cvta.to.global.u64 	%rd2, %rd5;
	mov.u32 	%r33, %ctaid.y;
	shl.b32 	%r34, %r33, 4;
	mov.u32 	%r1, %tid.y;
	add.s32 	%r2, %r34, %r1;
	mov.u32 	%r35, %ctaid.x;
	shl.b32 	%r3, %r35, 4;
	mov.u32 	%r4, %tid.x;
	add.s32 	%r5, %r3, %r4;
	setp.lt.s32 	%p1, %r32, 1;
	mov.f32 	%f182, 0f00000000;
	@%p1 bra 	$L__BB1_19;
	add.s32 	%r6, %r32, 15;
	mul.lo.s32 	%r7, %r32, %r2;
	shl.b32 	%r37, %r1, 6;
	mov.u32 	%r38, _ZZ29matmul_backward_weight_sharedPKfS0_PfiiiE10input_tile;
	add.s32 	%r8, %r38, %r37;
	shl.b32 	%r39, %r4, 2;
	add.s32 	%r9, %r8, %r39;
	mov.u32 	%r40, _ZZ29matmul_backward_weight_sharedPKfS0_PfiiiE10d_out_tile;
	add.s32 	%r11, %r40, %r39;
	add.s32 	%r10, %r11, %r37;
	setp.lt.u32 	%p2, %r32, 17;
	mov.f32 	%f182, 0f00000000;
	mov.b32 	%r61, 0;
	@%p2 bra 	$L__BB1_13;
	shr.u32 	%r41, %r6, 4;
	and.b32  	%r42, %r41, 134217726;
	neg.s32 	%r60, %r42;
	add.s32 	%r43, %r4, 16;
	mad.lo.s32 	%r44, %r31, %r43, %r4;
	add.s32 	%r58, %r44, %r3;
	shl.b32 	%r14, %r31, 5;
	mad.lo.s32 	%r45, %r4, %r31, %r4;
	add.s32 	%r57, %r45, %r3;
	add.s32 	%r56, %r4, %r7;
	mov.f32 	%f182, 0f00000000;
	mov.u32 	%r59, %r4;
$L__BB1_3:
	setp.ge.s32 	%p3, %r2, %r30;
	setp.ge.s32 	%p4, %r59, %r32;
	mul.wide.s32 	%rd7, %r56, 4;
	add.s64 	%rd3, %rd2, %rd7;
	mov.f32 	%f174, 0f00000000;
	or.pred  	%p5, %p3, %p4;
	@%p5 bra 	$L__BB1_5;
	ld.global.nc.f32 	%f174, [%rd3];
$L__BB1_5:
	setp.ge.s32 	%p7, %r5, %r31;
	st.shared.f32 	[%r9], %f174;
	mov.f32 	%f175, 0f00000000;
	or.pred  	%p8, %p7, %p4;
	@%p8 bra 	$L__BB1_7;
	mul.wide.s32 	%rd8, %r57, 4;
	add.s64 	%rd9, %rd1, %rd8;
	ld.global.nc.f32 	%f175, [%rd9];
$L__BB1_7:
	st.shared.f32 	[%r10], %f175;
	bar.sync 	0;
	ld.shared.f32 	%f27, [%r8];
	ld.shared.f32 	%f28, [%r11];
	fma.rn.f32 	%f29, %f27, %f28, %f182;
	ld.shared.f32 	%f30, [%r8+4];
	ld.shared.f32 	%f31, [%r11+64];
	fma.rn.f32 	%f32, %f30, %f31, %f29;
	ld.shared.f32 	%f33, [%r8+8];
	ld.shared.f32 	%f34, [%r11+128];
	fma.rn.f32 	%f35, %f33, %f34, %f32;
	ld.shared.f32 	%f36, [%r8+12];
	ld.shared.f32 	%f37, [%r11+192];
	fma.rn.f32 	%f38, %f36, %f37, %f35;
	ld.shared.f32 	%f39, [%r8+16];
	ld.shared.f32 	%f40, [%r11+256];
	fma.rn.f32 	%f41, %f39, %f40, %f38;
	ld.shared.f32 	%f42, [%r8+20];
	ld.shared.f32 	%f43, [%r11+320];
	fma.rn.f32 	%f44, %f42, %f43, %f41;
	ld.shared.f32 	%f45, [%r8+24];
	ld.shared.f32 	%f46, [%r11+384];
	fma.rn.f32 	%f47, %f45, %f46, %f44;
	ld.shared.f32 	%f48, [%r8+28];
	ld.shared.f32 	%f49, [%r11+448];
	fma.rn.f32 	%f50, %f48, %f49, %f47;
	ld.shared.f32 	%f51, [%r8+32];
	ld.shared.f32 	%f52, [%r11+512];
	fma.rn.f32 	%f53, %f51, %f52, %f50;
	ld.shared.f32 	%f54, [%r8+36];
	ld.shared.f32 	%f55, [%r11+576];
	fma.rn.f32 	%f56, %f54, %f55, %f53;
	ld.shared.f32 	%f57, [%r8+40];
	ld.shared.f32 	%f58, [%r11+640];
	fma.rn.f32 	%f59, %f57, %f58, %f56;
	ld.shared.f32 	%f60, [%r8+44];
	ld.shared.f32 	%f61, [%r11+704];
	fma.rn.f32 	%f62, %f60, %f61, %f59;
	ld.shared.f32 	%f63, [%r8+48];
	ld.shared.f32 	%f64, [%r11+768];
	fma.rn.f32 	%f65, %f63, %f64, %f62;
	ld.shared.f32 	%f66, [%r8+52];
	ld.shared.f32 	%f67, [%r11+832];
	fma.rn.f32 	%f68, %f66, %f67, %f65;
	ld.shared.f32 	%f69, [%r8+56];
	ld.shared.f32 	%f70, [%r11+896];
	fma.rn.f32 	%f71, %f69, %f70, %f68;
	ld.shared.f32 	%f72, [%r8+60];
	ld.shared.f32 	%f73, [%r11+960];
	fma.rn.f32 	%f6, %f72, %f73, %f71;
	bar.sync 	0;
	add.s32 	%r46, %r59, 16;
	setp.ge.s32 	%p10, %r46, %r32;
	mov.f32 	%f176, 0f00000000;
	or.pred  	%p11, %p3, %p10;
	@%p11 bra 	$L__BB1_9;
	ld.global.nc.f32 	%f176, [%rd3+64];
$L__BB1_9:
	setp.ge.s32 	%p12, %r46, %r32;
	setp.ge.s32 	%p13, %r5, %r31;
	st.shared.f32 	[%r9], %f176;
	mov.f32 	%f177, 0f00000000;
	or.pred  	%p14, %p13, %p12;
	@%p14 bra 	$L__BB1_11;
	mul.wide.s32 	%rd10, %r58, 4;
	add.s64 	%rd11, %rd1, %rd10;
	ld.global.nc.f32 	%f177, [%rd11];
$L__BB1_11:
	st.shared.f32 	[%r10], %f177;
	bar.sync 	0;
	ld.shared.f32 	%f75, [%r8];
	ld.shared.f32 	%f76, [%r11];
	fma.rn.f32 	%f77, %f75, %f76, %f6;
	ld.shared.f32 	%f78, [%r8+4];
	ld.shared.f32 	%f79, [%r11+64];
	fma.rn.f32 	%f80, %f78, %f79, %f77;
	ld.shared.f32 	%f81, [%r8+8];
	ld.shared.f32 	%f82, [%r11+128];
	fma.rn.f32 	%f83, %f81, %f82, %f80;
	ld.shared.f32 	%f84, [%r8+12];
	ld.shared.f32 	%f85, [%r11+192];
	fma.rn.f32 	%f86, %f84, %f85, %f83;
	ld.shared.f32 	%f87, [%r8+16];
	ld.shared.f32 	%f88, [%r11+256];
	fma.rn.f32 	%f89, %f87, %f88, %f86;
	ld.shared.f32 	%f90, [%r8+20];
	ld.shared.f32 	%f91, [%r11+320];
	fma.rn.f32 	%f92, %f90, %f91, %f89;
	ld.shared.f32 	%f93, [%r8+24];
	ld.shared.f32 	%f94, [%r11+384];
	fma.rn.f32 	%f95, %f93, %f94, %f92;
	ld.shared.f32 	%f96, [%r8+28];
	ld.shared.f32 	%f97, [%r11+448];
	fma.rn.f32 	%f98, %f96, %f97, %f95;
	ld.shared.f32 	%f99, [%r8+32];
	ld.shared.f32 	%f100, [%r11+512];
	fma.rn.f32 	%f101, %f99, %f100, %f98;
	ld.shared.f32 	%f102, [%r8+36];
	ld.shared.f32 	%f103, [%r11+576];
	fma.rn.f32 	%f104, %f102, %f103, %f101;
	ld.shared.f32 	%f105, [%r8+40];
	ld.shared.f32 	%f106, [%r11+640];
	fma.rn.f32 	%f107, %f105, %f106, %f104;
	ld.shared.f32 	%f108, [%r8+44];
	ld.shared.f32 	%f109, [%r11+704];
	fma.rn.f32 	%f110, %f108, %f109, %f107;
	ld.shared.f32 	%f111, [%r8+48];
	ld.shared.f32 	%f112, [%r11+768];
	fma.rn.f32 	%f113, %f111, %f112, %f110;
	ld.shared.f32 	%f114, [%r8+52];
	ld.shared.f32 	%f115, [%r11+832];
	fma.rn.f32 	%f116, %f114, %f115, %f113;
	ld.shared.f32 	%f117, [%r8+56];
	ld.shared.f32 	%f118, [%r11+896];
	fma.rn.f32 	%f119, %f117, %f118, %f116;
	ld.shared.f32 	%f120, [%r8+60];
	ld.shared.f32 	%f121, [%r11+960];
	fma.rn.f32 	%f182, %f120, %f121, %f119;
	bar.sync 	0;
	add.s32 	%r60, %r60, 2;
	add.s32 	%r59, %r59, 32;
	add.s32 	%r58, %r58, %r14;
	add.s32 	%r57, %r57, %r14;
	add.s32 	%r56, %r56, 32;
	setp.ne.s32 	%p15, %r60, 0;
	@%p15 bra 	$L__BB1_3;
	and.b32  	%r61, %r6, 2147483616;
$L__BB1_13:
	and.b32  	%r48, %r6, 16;
	setp.eq.s32 	%p16, %r48, 0;
	@%p16 bra 	$L__BB1_19;
	setp.ge.s32 	%p17, %r2, %r30;
	add.s32 	%r49, %r61, %r4;
	setp.ge.s32 	%p18, %r49, %r32;
	mov.f32 	%f180, 0f00000000;
	or.pred  	%p19, %p17, %p18;
	@%p19 bra 	$L__BB1_16;
	add.s32 	%r50, %r49, %r7;
	mul.wide.s32 	%rd12, %r50, 4;
	add.s64 	%rd13, %rd2, %rd12;
	ld.global.nc.f32 	%f180, [%rd13];
$L__BB1_16:
	setp.ge.s32 	%p20, %r49, %r32;
	setp.ge.s32 	%p21, %r5, %r31;
	st.shared.f32 	[%r9], %f180;
	mov.f32 	%f181, 0f00000000;
	or.pred  	%p22, %p21, %p20;
	@%p22 bra 	$L__BB1_18;
	mad.lo.s32 	%r51, %r49, %r31, %r5;
	mul.wide.s32 	%rd14, %r51, 4;
	add.s64 	%rd15, %rd1, %rd14;
	ld.global.nc.f32 	%f181, [%rd15];
$L__BB1_18:
	st.shared.f32 	[%r10], %f181;
	bar.sync 	0;
	ld.shared.f32 	%f124, [%r8];
	ld.shared.f32 	%f125, [%r11];
	fma.rn.f32 	%f126, %f124, %f125, %f182;
	ld.shared.f32 	%f127, [%r8+4];
	ld.shared.f32 	%f128, [%r11+64];
	fma.rn.f32 	%f129, %f127, %f128, %f126;
	ld.shared.f32 	%f130, [%r8+8];
	ld.shared.f32 	%f131, [%r11+128];
	fma.rn.f32 	%f132, %f130, %f131, %f129;
	ld.shared.f32 	%f133, [%r8+12];
	ld.shared.f32 	%f134, [%r11+192];
	fma.rn.f32 	%f135, %f133, %f134, %f132;
	ld.shared.f32 	%f136, [%r8+16];
	ld.shared.f32 	%f137, [%r11+256];
	fma.rn.f32 	%f138, %f136, %f137, %f135;
	ld.shared.f32 	%f139, [%r8+20];
	ld.shared.f32 	%f140, [%r11+320];
	fma.rn.f32 	%f141, %f139, %f140, %f138;
	ld.shared.f32 	%f142, [%r8+24];
	ld.shared.f32 	%f143, [%r11+384];
	fma.rn.f32 	%f144, %f142, %f143, %f141;
	ld.shared.f32 	%f145, [%r8+28];
	ld.shared.f32 	%f146, [%r11+448];
	fma.rn.f32 	%f147, %f145, %f146, %f144;
	ld.shared.f32 	%f148, [%r8+32];
	ld.shared.f32 	%f149, [%r11+512];
	fma.rn.f32 	%f150, %f148, %f149, %f147;
	ld.shared.f32 	%f151, [%r8+36];
	ld.shared.f32 	%f152, [%r11+576];
	fma.rn.f32 	%f153, %f151, %f152, %f150;
	ld.shared.f32 	%f154, [%r8+40];
	ld.shared.f32 	%f155, [%r11+640];
	fma.rn.f32 	%f156, %f154, %f155, %f153;
	ld.shared.f32 	%f157, [%r8+44];
	ld.shared.f32 	%f158, [%r11+704];
	fma.rn.f32 	%f159, %f157, %f158, %f156;
	ld.shared.f32 	%f160, [%r8+48];
	ld.shared.f32 	%f161, [%r11+768];
	fma.rn.f32 	%f162, %f160, %f161, %f159;
	ld.shared.f32 	%f163, [%r8+52];
	ld.shared.f32 	%f164, [%r11+832];
	fma.rn.f32 	%f165, %f163, %f164, %f162;
	ld.shared.f32 	%f166, [%r8+56];
	ld.shared.f32 	%f167, [%r11+896];
	fma.rn.f32 	%f168, %f166, %f167, %f165;
	ld.shared.f32 	%f169, [%r8+60];
	ld.shared.f32 	%f170, [%r11+960];
	fma.rn.f32 	%f182, %f169, %f170, %f168;
	bar.sync 	0;
$L__BB1_19:
	setp.ge.s32 	%p23, %r2, %r30;
	setp.ge.s32 	%p24, %r5, %r31;
	or.pred  	%p25, %p23, %p24;
	@%p25 bra 	$L__BB1_22;
	ld.param.u64 	%rd23, [_Z29matmul_backward_weight_sharedPKfS0_Pfiii_param_2];
	mad.lo.s32 	%r52, %r31, %r2, %r5;
	cvta.to.global.u64 	%rd16, %rd23;
	mul.wide.s32 	%rd17, %r52, 4;
	add.s64 	%rd18, %rd16, %rd17;
	st.global.f32 	[%rd18], %f182;
	or.b32  	%r53, %r2, %r5;
	setp.ne.s32 	%p26, %r53, 0;
	@%p26 bra 	$L__BB1_22;
	add.u64 	%rd19, %SP, 0;
	add.u64 	%rd20, %SPL, 0;
	cvt.f64.f32 	%fd1, %f182;
	ld.global.nc.f32 	%f171, [%rd2];
	cvt.f64.f32 	%fd2, %f171;
	ld.global.nc.f32 	%f172, [%rd1];
	cvt.f64.f32 	%fd3, %f172;
	st.local.f64 	[%rd20], %fd1;
	st.local.f64 	[%rd20+8], %fd2;
	st.local.f64 	[%rd20+16], %fd3;
	mov.u64 	%rd21, $str$5;
	cvta.global.u64 	%rd22, %rd21;
	{ // callseq 5, 0
	.param .b64 param0;
	st.param.b64 	[param0], %rd22;
	.param .b64 param1;
	st.param.b64 	[param1], %rd19;
	.param .b32 retval0;
	call.uni (retval0), 
	vprintf, 
	(
	param0, 
	param1
	);
	ld.param.b32 	%r54, [retval0];
	} // callseq 5
$L__BB1_22:
	ret;

}
	// .globl	_Z17add_backward_biasPKfPfii
.visible .entry _Z17add_backward_biasPKfPfii(
	.param .u64 .ptr .align 1 _Z17add_backward_biasPKfPfii_param_0,
	.param .u64 .ptr .align 1 _Z17add_backward_biasPKfPfii_param_1,
	.param .u32 _Z17add_backward_biasPKfPfii_param_2,
	.param .u32 _Z17add_backward_biasPKfPfii_param_3
)
{
	.local .align 8 .b8 	__local_depot2[8];
	.reg .b64 	%SP;
	.reg .b64 	%SPL;
	.reg .pred 	%p<12>;
	.reg .b32 	%r<40>;
	.reg .b32 	%f<83>;
	.reg .b64 	%rd<47>;
	.reg .b64 	%fd<2>;

	mov.u64 	%SPL, __local_depot2;
	cvta.local.u64 	%SP, %SPL;
	ld.param.u64 	%rd3, [_Z17add_backward_biasPKfPfii_param_0];
	ld.param.u64 	%rd2, [_Z17add_backward_biasPKfPfii_param_1];
	ld.param.u32 	%r23, [_Z17add_backward_biasPKfPfii_param_2];
	ld.param.u32 	%r24, [_Z17add_backward_biasPKfPfii_param_3];
	cvta.to.global.u64 	%rd1, %rd3;
	mov.u32 	%r25, %ctaid.x;
	mov.u32 	%r26, %ntid.x;
	mov.u32 	%r27, %tid.x;
	mad.lo.s32 	%r1, %r25, %r26, %r27;
	setp.ge.s32 	%p1, %r1, %r24;
	@%p1 bra 	$L__BB2_16;
	setp.lt.s32 	%p2, %r23, 1;
	mov.f32 	%f82, 0f00000000;
	@%p2 bra 	$L__BB2_14;
	and.b32  	%r2, %r23, 15;
	setp.lt.u32 	%p3, %r23, 16;
	mov.f32 	%f82, 0f00000000;
	mov.b32 	%r36, 0;
	@%p3 bra 	$L__BB2_5;
	and.b32  	%r36, %r23, 2147483632;
	neg.s32 	%r34, %r36;
	shl.b32 	%r5, %r24, 4;
	mov.f32 	%f82, 0f00000000;
	mul.wide.s32 	%rd6, %r24, 4;
	mov.u32 	%r33, %r1;
$L__BB2_4:
	.pragma "nounroll";
	mul.wide.s32 	%rd4, %r33, 4;
	add.s64 	%rd5, %rd1, %rd4;
	ld.global.f32 	%f18, [%rd5];
	add.f32 	%f19, %f82, %f18;
	add.s64 	%rd7, %rd5, %rd6;
	ld.global.f32 	%f20, [%rd7];
	add.f32 	%f21, %f19, %f20;
	add.s64 	%rd8, %rd7, %rd6;
	ld.global.f32 	%f22, [%rd8];
	add.f32 	%f23, %f21, %f22;
	add.s64 	%rd9, %rd8, %rd6;
	ld.global.f32 	%f24, [%rd9];
	add.f32 	%f25, %f23, %f24;
	add.s64 	%rd10, %rd9, %rd6;
	ld.global.f32 	%f26, [%rd10];
	add.f32 	%f27, %f25, %f26;
	add.s64 	%rd11, %rd10, %rd6;
	ld.global.f32 	%f28, [%rd11];
	add.f32 	%f29, %f27, %f28;
	add.s64 	%rd12, %rd11, %rd6;
	ld.global.f32 	%f30, [%rd12];
	add.f32 	%f31, %f29, %f30;
	add.s64 	%rd13, %rd12, %rd6;
	ld.global.f32 	%f32, [%rd13];
	add.f32 	%f33, %f31, %f32;
	add.s64 	%rd14, %rd13, %rd6;
	ld.global.f32 	%f34, [%rd14];
	add.f32 	%f35, %f33, %f34;
	add.s64 	%rd15, %rd14, %rd6;
	ld.global.f32 	%f36, [%rd15];
	add.f32 	%f37, %f35, %f36;
	add.s64 	%rd16, %rd15, %rd6;
	ld.global.f32 	%f38, [%rd16];
	add.f32 	%f39, %f37, %f38;
	add.s64 	%rd17, %rd16, %rd6;
	ld.global.f32 	%f40, [%rd17];
	add.f32 	%f41, %f39, %f40;
	add.s64 	%rd18, %rd17, %rd6;
	ld.global.f32 	%f42, [%rd18];
	add.f32 	%f43, %f41, %f42;
	add.s64 	%rd19, %rd18, %rd6;
	ld.global.f32 	%f44, [%rd19];
	add.f32 	%f45, %f43, %f44;
	add.s64 	%rd20, %rd19, %rd6;
	ld.global.f32 	%f46, [%rd20];
	add.f32 	%f47, %f45, %f46;
	add.s64 	%rd21, %rd20, %rd6;
	ld.global.f32 	%f48, [%rd21];
	add.f32 	%f82, %f47, %f48;
	add.s32 	%r34, %r34, 16;
	add.s32 	%r33, %r33, %r5;
	setp.ne.s32 	%p4, %r34, 0;
	@%p4 bra 	$L__BB2_4;
$L__BB2_5:
	setp.eq.s32 	%p5, %r2, 0;
	@%p5 bra 	$L__BB2_14;
	and.b32  	%r11, %r23, 7;
	setp.lt.u32 	%p6, %r2, 8;
	@%p6 bra 	$L__BB2_8;
	mad.lo.s32 	%r29, %r36, %r24, %r1;
	mul.wide.s32 	%rd22, %r29, 4;
	add.s64 	%rd23, %rd1, %rd22;
	ld.global.f32 	%f50, [%rd23];
	add.f32 	%f51, %f82, %f50;
	mul.wide.s32 	%rd24, %r24, 4;
	add.s64 	%rd25, %rd23, %rd24;
	ld.global.f32 	%f52, [%rd25];
	add.f32 	%f53, %f51, %f52;
	add.s64 	%rd26, %rd25, %rd24;
	ld.global.f32 	%f54, [%rd26];
	add.f32 	%f55, %f53, %f54;
	add.s64 	%rd27, %rd26, %rd24;
	ld.global.f32 	%f56, [%rd27];
	add.f32 	%f57, %f55, %f56;
	add.s64 	%rd28, %rd27, %rd24;
	ld.global.f32 	%f58, [%rd28];
	add.f32 	%f59, %f57, %f58;
	add.s64 	%rd29, %rd28, %rd24;
	ld.global.f32 	%f60, [%rd29];
	add.f32 	%f61, %f59, %f60;
	add.s64 	%rd30, %rd29, %rd24;
	ld.global.f32 	%f62, [%rd30];
	add.f32 	%f63, %f61, %f62;
	add.s64 	%rd31, %rd30, %rd24;
	ld.global.f32 	%f64, [%rd31];
	add.f32 	%f82, %f63, %f64;
	add.s32 	%r36, %r36, 8;
$L__BB2_8:
	setp.eq.s32 	%p7, %r11, 0;
	@%p7 bra 	$L__BB2_14;
	and.b32  	%r14, %r23, 3;
	setp.lt.u32 	%p8, %r11, 4;
	@%p8 bra 	$L__BB2_11;
	mad.lo.s32 	%r30, %r36, %r24, %r1;
	mul.wide.s32 	%rd32, %r30, 4;
	add.s64 	%rd33, %rd1, %rd32;
	ld.global.f32 	%f66, [%rd33];
	add.f32 	%f67, %f82, %f66;
	mul.wide.s32 	%rd34, %r24, 4;
	add.s64 	%rd35, %rd33, %rd34;
	ld.global.f32 	%f68, [%rd35];
	add.f32 	%f69, %f67, %f68;
	add.s64 	%rd36, %rd35, %rd34;
	ld.global.f32 	%f70, [%rd36];
	add.f32 	%f71, %f69, %f70;
	add.s64 	%rd37, %rd36, %rd34;
	ld.global.f32 	%f72, [%rd37];
	add.f32 	%f82, %f71, %f72;
	add.s32 	%r36, %r36, 4;
$L__BB2_11:
	setp.eq.s32 	%p9, %r14, 0;
	@%p9 bra 	$L__BB2_14;
	mad.lo.s32 	%r39, %r36, %r24, %r1;
	neg.s32 	%r38, %r14;
$L__BB2_13:
	.pragma "nounroll";
	mul.wide.s32 	%rd38, %r39, 4;
	add.s64 	%rd39, %rd1, %rd38;
	ld.global.f32 	%f73, [%rd39];
	add.f32 	%f82, %f82, %f73;
	add.s32 	%r39, %r39, %r24;
	add.s32 	%r38, %r38, 1;
	setp.ne.s32 	%p10, %r38, 0;
	@%p10 bra 	$L__BB2_13;
$L__BB2_14:
	cvta.to.global.u64 	%rd40, %rd2;
	mul.wide.s32 	%rd41, %r1, 4;
	add.s64 	%rd42, %rd40, %rd41;
	st.global.f32 	[%rd42], %f82;
	setp.ne.s32 	%p11, %r1, 0;
	@%p11 bra 	$L__BB2_16;
	cvt.f64.f32 	%fd1, %f82;
	add.u64 	%rd43, %SP, 0;
	add.u64 	%rd44, %SPL, 0;
	st.local.f64 	[%rd44], %fd1;
	mov.u64 	%rd45, $str$6;
	cvta.global.u64 	%rd46, %rd45;
	{ // callseq 6, 0
	.param .b64 param0;
	st.param.b64 	[param0], %rd46;
	.param .b64 param1;
	st.param.b64 	[param1], %rd43;
	.param .b32 retval0;
	call.uni (retval0), 
	vprintf, 
	(
	param0, 
	param1
	);
	ld.param.b32 	%r31, [retval0];
	} // callseq 6
$L__BB2_16:
	ret;

}
	// .globl	_Z18add_backward_inputPKfPfi
.visible .entry _Z18add_backward_inputPKfPfi(
	.param .u64 .ptr .align 1 _Z18add_backward_inputPKfPfi_param_0,
	.param .u64 .ptr .align 1 _Z18add_backward_inputPKfPfi_param_1,
	.param .u32 _Z18add_backward_inputPKfPfi_param_2
)
{
	.local .align 16 .b8 	__local_depot3[16];
	.reg .b64 	%SP;
	.reg .b64 	%SPL;
	.reg .pred 	%p<3>;
	.reg .b32 	%r<8>;
	.reg .b32 	%f<4>;
	.reg .b64 	%rd<12>;
	.reg .b64 	%fd<3>;

	mov.u64 	%SPL, __local_depot3;
	cvta.local.u64 	%SP, %SPL;
	ld.param.u64 	%rd3, [_Z18add_backward_inputPKfPfi_param_0];
	ld.param.u64 	%rd4, [_Z18add_backward_inputPKfPfi_param_1];
	ld.param.u32 	%r2, [_Z18add_backward_inputPKfPfi_param_2];
	cvta.to.global.u64 	%rd1, %rd4;
	cvta.to.global.u64 	%rd2, %rd3;
	mov.u32 	%r3, %ctaid.x;
	mov.u32 	%r4, %ntid.x;
	mov.u32 	%r5, %tid.x;
	mad.lo.s32 	%r1, %r3, %r4, %r5;
	setp.ge.s32 	%p1, %r1, %r2;
	@%p1 bra 	$L__BB3_3;
	mul.wide.s32 	%rd5, %r1, 4;
	add.s64 	%rd6, %rd2, %rd5;
	ld.global.f32 	%f1, [%rd6];
	add.s64 	%rd7, %rd1, %rd5;
	st.global.f32 	[%rd7], %f1;
	setp.ne.s32 	%p2, %r1, 0;
	@%p2 bra 	$L__BB3_3;
	ld.global.f32 	%f2, [%rd1];
	cvt.f64.f32 	%fd1, %f2;
	ld.global.f32 	%f3, [%rd2];
	cvt.f64.f32 	%fd2, %f3;
	add.u64 	%rd8, %SP, 0;
	add.u64 	%rd9, %SPL, 0;
	st.local.v2.f64 	[%rd9], {%fd1, %fd2};
	mov.u64 	%rd10, $str$7;
	cvta.global.u64 	%rd11, %rd10;
	{ // callseq 7, 0
	.param .b64 param0;
	st.param.b64 	[param0], %rd11;
	.param .b64 param1;
	st.param.b64 	[param1], %rd8;
	.param .b32 retval0;
	call.uni (retval0), 
	vprintf, 
	(
	param0, 
	param1
	);
	ld.param.b32 	%r6, [retval0];
	} // callseq 7
$L__BB3_3:
	ret;

}
	// .globl	_Z13fill_gradientPfif
.visible .entry _Z13fill_gradientPfif(
	.param .u64 .ptr .align 1 _Z13fill_gradientPfif_param_0,
	.param .u32 _Z13fill_gradientPfif_param_1,
	.param .f32 _Z13fill_gradientPfif_param_2
)
{
	.local .align 8 .b8 	__local_depot4[8];
	.reg .b64 	%SP;
	.reg .b64 	%SPL;
	.reg .pred 	%p<3>;
	.reg .b32 	%r<8>;
	.reg .b32 	%f<2>;
	.reg .b64 	%rd<9>;
	.reg .b64 	%fd<2>;

	mov.u64 	%SPL, __local_depot4;
	cvta.local.u64 	%SP, %SPL;
	ld.param.u64 	%rd1, [_Z13fill_gradientPfif_param_0];
	ld.param.u32 	%r2, [_Z13fill_gradientPfif_param_1];
	ld.param.f32 	%f1, [_Z13fill_gradientPfif_param_2];
	mov.u32 	%r3, %ctaid.x;
	mov.u32 	%r4, %ntid.x;
	mov.u32 	%r5, %tid.x;
	mad.lo.s32 	%r1, %r3, %r4, %r5;
	setp.ge.s32 	%p1, %r1, %r2;
	@%p1 bra 	$L__BB4_3;
	cvta.to.global.u64 	%rd2, %rd1;
	mul.wide.s32 	%rd3, %r1, 4;
	add.s64 	%rd4, %rd2, %rd3;
	st.global.f32 	[%rd4], %f1;
	setp.ne.s32 	%p2, %r1, 0;
	@%p2 bra 	$L__BB4_3;
	cvt.f64.f32 	%fd1, %f1;
	add.u64 	%rd5, %SP, 0;
	add.u64 	%rd6, %SPL, 0;
	st.local.f64 	[%rd6], %fd1;
	mov.u64 	%rd7, $str$8;
	cvta.global.u64 	%rd8, %rd7;
	{ // callseq 8, 0
	.param .b64 param0;
	st.param.b64 	[param0], %rd8;
	.param .b64 param1;
	st.param.b64 	[param1], %rd5;
	.param .b32 retval0;
	call.uni (retval0), 
	vprintf, 
	(
	param0, 
	param1
	);
	ld.param.b32 	%r6, [retval0];
	} // callseq 8
$L__BB4_3:
	ret;

}
	// .globl	_Z28matmul_backward_input_simplePKfS0_Pfiii
.visible .entry _Z28matmul_backward_input_simplePKfS0_Pfiii(
	.param .u64 .ptr .align 1 _Z28matmul_backward_input_simplePKfS0_Pfiii_param_0,
	.param .u64 .ptr .align 1 _Z28matmul_backward_input_simplePKfS0_Pfiii_param_1,
	.param .u64 .ptr .align 1 _Z28matmul_backward_input_simplePKfS0_Pfiii_param_2,
	.param .u32 _Z28matmul_backward_input_simplePKfS0_Pfiii_param_3,
	.param .u32 _Z28matmul_backward_input_simplePKfS0_Pfiii_param_4,
	.param .u32 _Z28matmul_backward_input_simplePKfS0_Pfiii_param_5
)
{
	.local .align 16 .b8 	__local_depot5[32];
	.reg .b64 	%SP;
	.reg .b64 	%SPL;
	.reg .pred 	%p<21>;
	.reg .b32 	%r<57>;
	.reg .b32 	%f<84>;
	.reg .b64 	%rd<63>;
	.reg .b64 	%fd<36>;

	mov.u64 	%SPL, __local_depot5;
	cvta.local.u64 	%SP, %SPL;
	ld.param.u64 	%rd5, [_Z28matmul_backward_input_simplePKfS0_Pfiii_param_0];
	ld.param.u64 	%rd6, [_Z28matmul_backward_input_simplePKfS0_Pfiii_param_1];
	ld.param.u32 	%r21, [_Z28matmul_backward_input_simplePKfS0_Pfiii_param_3];
	ld.param.u32 	%r22, [_Z28matmul_backward_input_simplePKfS0_Pfiii_param_4];
	ld.param.u32 	%r23, [_Z28matmul_backward_input_simplePKfS0_Pfiii_param_5];
	cvta.to.global.u64 	%rd1, %rd6;
	cvta.to.global.u64 	%rd2, %rd5;
	add.u64 	%rd7, %SP, 0;
	add.u64 	%rd3, %SPL, 0;
	mov.u32 	%r24, %ctaid.x;
	mov.u32 	%r25, %ntid.x;
	mov.u32 	%r26, %tid.x;
	mad.lo.s32 	%r1, %r24, %r25, %r26;
	mul.lo.s32 	%r27, %r23, %r21;
	setp.ge.s32 	%p1, %r1, %r27;
	@%p1 bra 	$L__BB5_28;
	div.s32 	%r2, %r1, %r23;
	mul.lo.s32 	%r28, %r2, %r23;
	sub.s32 	%r3, %r1, %r28;
	setp.lt.s32 	%p2, %r22, 1;
	mov.f32 	%f82, 0f00000000;
	@%p2 bra 	$L__BB5_13;
	mul.lo.s32 	%r4, %r2, %r22;
	and.b32  	%r5, %r22, 7;
	setp.lt.u32 	%p3, %r22, 8;
	mov.f32 	%f82, 0f00000000;
	mov.b32 	%r55, 0;
	@%p3 bra 	$L__BB5_5;
	and.b32  	%r55, %r22, 2147483640;
	neg.s32 	%r53, %r55;
	shl.b32 	%r8, %r23, 3;
	mov.f32 	%f82, 0f00000000;
	mul.wide.s32 	%rd12, %r23, 4;
	mov.u32 	%r51, %r4;
	mov.u32 	%r52, %r3;
$L__BB5_4:
	.pragma "nounroll";
	mul.wide.s32 	%rd8, %r51, 4;
	add.s64 	%rd9, %rd2, %rd8;
	ld.global.nc.f32 	%f21, [%rd9];
	mul.wide.s32 	%rd10, %r52, 4;
	add.s64 	%rd11, %rd1, %rd10;
	ld.global.nc.f32 	%f22, [%rd11];
	fma.rn.f32 	%f23, %f21, %f22, %f82;
	ld.global.nc.f32 	%f24, [%rd9+4];
	add.s64 	%rd13, %rd11, %rd12;
	ld.global.nc.f32 	%f25, [%rd13];
	fma.rn.f32 	%f26, %f24, %f25, %f23;
	ld.global.nc.f32 	%f27, [%rd9+8];
	add.s64 	%rd14, %rd13, %rd12;
	ld.global.nc.f32 	%f28, [%rd14];
	fma.rn.f32 	%f29, %f27, %f28, %f26;
	ld.global.nc.f32 	%f30, [%rd9+12];
	add.s64 	%rd15, %rd14, %rd12;
	ld.global.nc.f32 	%f31, [%rd15];
	fma.rn.f32 	%f32, %f30, %f31, %f29;
	ld.global.nc.f32 	%f33, [%rd9+16];
	add.s64 	%rd16, %rd15, %rd12;
	ld.global.nc.f32 	%f34, [%rd16];
	fma.rn.f32 	%f35, %f33, %f34, %f32;
	ld.global.nc.f32 	%f36, [%rd9+20];
	add.s64 	%rd17, %rd16, %rd12;
	ld.global.nc.f32 	%f37, [%rd17];
	fma.rn.f32 	%f38, %f36, %f37, %f35;
	ld.global.nc.f32 	%f39, [%rd9+24];
	add.s64 	%rd18, %rd17, %rd12;
	ld.global.nc.f32 	%f40, [%rd18];
	fma.rn.f32 	%f41, %f39, %f40, %f38;
	ld.global.nc.f32 	%f42, [%rd9+28];
	add.s64 	%rd19, %rd18, %rd12;
	ld.global.nc.f32 	%f43, [%rd19];
	fma.rn.f32 	%f82, %f42, %f43, %f41;
	add.s32 	%r53, %r53, 8;
	add.s32 	%r52, %r52, %r8;
	add.s32 	%r51, %r51, 8;
	setp.ne.s32 	%p4, %r53, 0;
	@%p4 bra 	$L__BB5_4;
$L__BB5_5:
	setp.eq.s32 	%p5, %r5, 0;
	@%p5 bra 	$L__BB5_13;
	and.b32  	%r16, %r22, 3;
	setp.lt.u32 	%p6, %r5, 4;
	@%p6 bra 	$L__BB5_8;
	add.s32 	%r30, %r55, %r4;
	mul.wide.s32 	%rd20, %r30, 4;
	add.s64 	%rd21, %rd2, %rd20;
	ld.global.nc.f32 	%f45, [%rd21];
	mad.lo.s32 	%r31, %r55, %r23, %r3;
	mul.wide.s32 	%rd22, %r31, 4;
	add.s64 	%rd23, %rd1, %rd22;
	ld.global.nc.f32 	%f46, [%rd23];
	fma.rn.f32 	%f47, %f45, %f46, %f82;
	ld.global.nc.f32 	%f48, [%rd21+4];
	mul.wide.s32 	%rd24, %r23, 4;
	add.s64 	%rd25, %rd23, %rd24;
	ld.global.nc.f32 	%f49, [%rd25];
	fma.rn.f32 	%f50, %f48, %f49, %f47;
	ld.global.nc.f32 	%f51, [%rd21+8];
	add.s64 	%rd26, %rd25, %rd24;
	ld.global.nc.f32 	%f52, [%rd26];
	fma.rn.f32 	%f53, %f51, %f52, %f50;
	ld.global.nc.f32 	%f54, [%rd21+12];
	add.s64 	%rd27, %rd26, %rd24;
	ld.global.nc.f32 	%f55, [%rd27];
	fma.rn.f32 	%f82, %f54, %f55, %f53;
	add.s32 	%r55, %r55, 4;
$L__BB5_8:
	setp.eq.s32 	%p7, %r16, 0;
	@%p7 bra 	$L__BB5_13;
	setp.eq.s32 	%p8, %r16, 1;
	@%p8 bra 	$L__BB5_11;
	add.s32 	%r32, %r55, %r4;
	mul.wide.s32 	%rd28, %r32, 4;
	add.s64 	%rd29, %rd2, %rd28;
	ld.global.nc.f32 	%f57, [%rd29];
	mad.lo.s32 	%r33, %r55, %r23, %r3;
	mul.wide.s32 	%rd30, %r33, 4;
	add.s64 	%rd31, %rd1, %rd30;
	ld.global.nc.f32 	%f58, [%rd31];
	fma.rn.f32 	%f59, %f57, %f58, %f82;
	ld.global.nc.f32 	%f60, [%rd29+4];
	mul.wide.s32 	%rd32, %r23, 4;
	add.s64 	%rd33, %rd31, %rd32;
	ld.global.nc.f32 	%f61, [%rd33];
	fma.rn.f32 	%f82, %f60, %f61, %f59;
	add.s32 	%r55, %r55, 2;
$L__BB5_11:
	and.b32  	%r34, %r22, 1;
	setp.eq.b32 	%p9, %r34, 1;
	not.pred 	%p10, %p9;
	@%p10 bra 	$L__BB5_13;
	add.s32 	%r35, %r55, %r4;
	mul.wide.s32 	%rd34, %r35, 4;
	add.s64 	%rd35, %rd2, %rd34;
	ld.global.nc.f32 	%f62, [%rd35];
	mad.lo.s32 	%r36, %r55, %r23, %r3;
	mul.wide.s32 	%rd36, %r36, 4;
	add.s64 	%rd37, %rd1, %rd36;
	ld.global.nc.f32 	%f63, [%rd37];
	fma.rn.f32 	%f82, %f62, %f63, %f82;
$L__BB5_13:
	abs.f32 	%f13, %f82;
	setp.ne.f32 	%p11, %f13, 0f7F800000;
	@%p11 bra 	$L__BB5_15;
	cvt.f64.f32 	%fd13, %f82;
	mul.lo.s32 	%r37, %r2, %r22;
	mul.wide.s32 	%rd38, %r37, 4;
	add.s64 	%rd39, %rd2, %rd38;
	ld.global.nc.f32 	%f64, [%rd39];
	cvt.f64.f32 	%fd14, %f64;
	mul.wide.s32 	%rd40, %r3, 4;
	add.s64 	%rd41, %rd1, %rd40;
	ld.global.nc.f32 	%f65, [%rd41];
	cvt.f64.f32 	%fd15, %f65;
	st.local.f64 	[%rd3], %fd13;
	st.local.v2.u32 	[%rd3+8], {%r2, %r3};
	st.local.v2.f64 	[%rd3+16], {%fd14, %fd15};
	mov.u64 	%rd42, $str$9;
	cvta.global.u64 	%rd43, %rd42;
	{ // callseq 9, 0
	.param .b64 param0;
	st.param.b64 	[param0], %rd43;
	.param .b64 param1;
	st.param.b64 	[param1], %rd7;
	.param .b32 retval0;
	call.uni (retval0), 
	vprintf, 
	(
	param0, 
	param1
	);
	ld.param.b32 	%r38, [retval0];
	} // callseq 9
	bra.uni 	$L__BB5_16;
$L__BB5_15:
	setp.leu.f32 	%p12, %f13, 0f501502F9;
	mov.f32 	%f83, %f82;
	@%p12 bra 	$L__BB5_18;
$L__BB5_16:
	setp.ne.s32 	%p13, %r1, 0;
	mov.f32 	%f83, 0f00000000;
	@%p13 bra 	$L__BB5_18;
	cvt.f64.f32 	%fd16, %f82;
	st.local.f64 	[%rd3], %fd16;
	st.local.v2.u32 	[%rd3+8], {%r2, %r3};
	mov.u64 	%rd45, $str$10;
	cvta.global.u64 	%rd46, %rd45;
	{ // callseq 10, 0
	.param .b64 param0;
	st.param.b64 	[param0], %rd46;
	.param .b64 param1;
	st.param.b64 	[param1], %rd7;
	.param .b32 retval0;
	call.uni (retval0), 
	vprintf, 
	(
	param0, 
	param1
	);
	ld.param.b32 	%r40, [retval0];
	} // callseq 10
$L__BB5_18:
	ld.param.u64 	%rd62, [_Z28matmul_backward_input_simplePKfS0_Pfiii_param_2];
	mad.lo.s32 	%r42, %r2, %r23, %r3;
	cvta.to.global.u64 	%rd48, %rd62;
	mul.wide.s32 	%rd49, %r42, 4;
	add.s64 	%rd50, %rd48, %rd49;
	st.global.f32 	[%rd50], %f83;
	setp.gt.s32 	%p14, %r1, 9;
	mov.f64 	%fd30, 0d0000000000000000;
	mov.f64 	%fd32, 0d0000000000000000;
	@%p14 bra 	$L__BB5_28;
	st.local.v2.u32 	[%rd3], {%r21, %r22};
	st.local.u32 	[%rd3+8], %r23;
	mov.u64 	%rd51, $str$11;
	cvta.global.u64 	%rd52, %rd51;
	{ // callseq 11, 0
	.param .b64 param0;
	st.param.b64 	[param0], %rd52;
	.param .b64 param1;
	st.param.b64 	[param1], %rd7;
	.param .b32 retval0;
	call.uni (retval0), 
	vprintf, 
	(
	param0, 
	param1
	);
	ld.param.b32 	%r43, [retval0];
	} // callseq 11
	cvt.f64.f32 	%fd18, %f83;
	st.local.f64 	[%rd3], %fd18;
	mov.u64 	%rd54, $str$2;
	cvta.global.u64 	%rd55, %rd54;
	{ // callseq 12, 0
	.param .b64 param0;
	st.param.b64 	[param0], %rd55;
	.param .b64 param1;
	st.param.b64 	[param1], %rd7;
	.param .b32 retval0;
	call.uni (retval0), 
	vprintf, 
	(
	param0, 
	param1
	);
	ld.param.b32 	%r45, [retval0];
	} // callseq 12
	ld.global.nc.f32 	%f15, [%rd1];
	setp.lt.s32 	%p15, %r23, 2;
	mov.f64 	%fd31, 0d0000000000000000;
	@%p15 bra 	$L__BB5_23;
	ld.global.nc.f32 	%f68, [%rd1+4];
	cvt.f64.f32 	%fd31, %f68;
	setp.eq.s32 	%p16, %r23, 2;
	@%p16 bra 	$L__BB5_23;
	ld.global.nc.f32 	%f69, [%rd1+8];
	cvt.f64.f32 	%fd30, %f69;
	setp.lt.u32 	%p17, %r23, 4;
	@%p17 bra 	$L__BB5_23;
	ld.global.nc.f32 	%f70, [%rd1+12];
	cvt.f64.f32 	%fd32, %f70;
$L__BB5_23:
	cvt.f64.f32 	%fd22, %f15;
	st.local.v2.f64 	[%rd3], {%fd22, %fd31};
	st.local.v2.f64 	[%rd3+16], {%fd30, %fd32};
	mov.u64 	%rd56, $str$3;
	cvta.global.u64 	%rd57, %rd56;
	{ // callseq 13, 0
	.param .b64 param0;
	st.param.b64 	[param0], %rd57;
	.param .b64 param1;
	st.param.b64 	[param1], %rd7;
	.param .b32 retval0;
	call.uni (retval0), 
	vprintf, 
	(
	param0, 
	param1
	);
	ld.param.b32 	%r47, [retval0];
	} // callseq 13
	ld.global.nc.f32 	%f16, [%rd2];
	setp.lt.s32 	%p18, %r22, 2;
	mov.f64 	%fd34, 0d0000000000000000;
	mov.f64 	%fd33, 0d0000000000000000;
	mov.f64 	%fd35, 0d0000000000000000;
	@%p18 bra 	$L__BB5_27;
	ld.global.nc.f32 	%f71, [%rd2+4];
	cvt.f64.f32 	%fd34, %f71;
	setp.eq.s32 	%p19, %r22, 2;
	@%p19 bra 	$L__BB5_27;
	ld.global.nc.f32 	%f72, [%rd2+8];
	cvt.f64.f32 	%fd33, %f72;
	setp.lt.u32 	%p20, %r22, 4;
	@%p20 bra 	$L__BB5_27;
	ld.global.nc.f32 	%f73, [%rd2+12];
	cvt.f64.f32 	%fd35, %f73;
$L__BB5_27:
	cvt.f64.f32 	%fd25, %f16;
	st.local.v2.f64 	[%rd3], {%fd25, %fd34};
	st.local.v2.f64 	[%rd3+16], {%fd33, %fd35};
	mov.u64 	%rd59, $str$4;
	cvta.global.u64 	%rd60, %rd59;
	{ // callseq 14, 0
	.param .b64 param0;
	st.param.b64 	[param0], %rd60;
	.param .b64 param1;
	st.param.b64 	[param1], %rd7;
	.param .b32 retval0;
	call.uni (retval0), 
	vprintf, 
	(
	param0, 
	param1
	);
	ld.param.b32 	%r49, [retval0];
	} // callseq 14
$L__BB5_28:
	ret;

}


// ===== COMPILED SASS (sm_100) =====

	.target	sm_100

	.elftype	@"ET_EXEC"


//--------------------- .note.nv.tkinfo           --------------------------
	.section	.note.nv.tkinfo,"",@"SHT_NOTE"
	.sectionflags	@"SHF_NOTE_NV_TKINFO"
	.tkinfo
        /*0018*/ 	.word	0x00000002
        /*0030*/ 	.string	""
        /*0030*/ 	.string	"ptxas"
        /*0030*/ 	.string	"Cuda compilation tools, release 13.0, V13.0.88"
        /*0030*/ 	.string	"Build cuda_13.0.r13.0/compiler.36424714_0"
        /*0030*/ 	.string	"-arch sm_100 -m 64 "



//--------------------- .note.nv.cuinfo           --------------------------
	.section	.note.nv.cuinfo,"",@"SHT_NOTE"
	.sectionflags	@"SHF_NOTE_NV_CUINFO"
        /*0018*/ 	.short	0x0002
        /*001a*/ 	.short	0x0064
        /*001c*/ 	.short	0x0082
	.zero		2


//--------------------- .nv.info                  --------------------------
	.section	.nv.info,"",@"SHT_CUDA_INFO"
	.align	4


	//----- nvinfo : EIATTR_REGCOUNT
	.align		4
        /*0000*/ 	.byte	0x04, 0x2f
        /*0002*/ 	.short	(.L_13 - .L_12)
	.align		4
.L_12:
        /*0004*/ 	.word	index@(_Z28matmul_backward_input_sharedPKfS0_Pfiii)
        /*0008*/ 	.word	0x00000020


	//----- nvinfo : EIATTR_FRAME_SIZE
	.align		4
.L_13:
        /*000c*/ 	.byte	0x04, 0x11
        /*000e*/ 	.short	(.L_15 - .L_14)
	.align		4
.L_14:
        /*0010*/ 	.word	index@(_Z28matmul_backward_input_sharedPKfS0_Pfiii)
        /*0014*/ 	.word	0x00000020


	//----- nvinfo : EIATTR_REGCOUNT
	.align		4
.L_15:
        /*0018*/ 	.byte	0x04, 0x2f
        /*001a*/ 	.short	(.L_17 - .L_16)
	.align		4
.L_16:
        /*001c*/ 	.word	index@(_Z29matmul_backward_weight_sharedPKfS0_Pfiii)
        /*0020*/ 	.word	0x00000020


	//----- nvinfo : EIATTR_FRAME_SIZE
	.align		4
.L_17:
        /*0024*/ 	.byte	0x04, 0x11
        /*0026*/ 	.short	(.L_19 - .L_18)
	.align		4
.L_18:
        /*0028*/ 	.word	index@(_Z29matmul_backward_weight_sharedPKfS0_Pfiii)
        /*002c*/ 	.word	0x00000018


	//----- nvinfo : EIATTR_REGCOUNT
	.align		4
.L_19:
        /*0030*/ 	.byte	0x04, 0x2f
        /*0032*/ 	.short	(.L_21 - .L_20)
	.align		4
.L_20:
        /*0034*/ 	.word	index@(_Z17add_backward_biasPKfPfii)
        /*0038*/ 	.word	0x00000020


	//----- nvinfo : EIATTR_FRAME_SIZE
	.align		4
.L_21:
        /*003c*/ 	.byte	0x04, 0x11
        /*003e*/ 	.short	(.L_23 - .L_22)
	.align		4
.L_22:
        /*0040*/ 	.word	index@(_Z17add_backward_biasPKfPfii)
        /*0044*/ 	.word	0x00000008


	//----- nvinfo : EIATTR_REGCOUNT
	.align		4
.L_23:
        /*0048*/ 	.byte	0x04, 0x2f
        /*004a*/ 	.short	(.L_25 - .L_24)
	.align		4
.L_24:
        /*004c*/ 	.word	index@(_Z18add_backward_inputPKfPfi)
        /*0050*/ 	.word	0x00000018


	//----- nvinfo : EIATTR_FRAME_SIZE
	.align		4
.L_25:
        /*0054*/ 	.byte	0x04, 0x11
        /*0056*/ 	.short	(.L_27 - .L_26)
	.align		4
.L_26:
        /*0058*/ 	.word	index@(_Z18add_backward_inputPKfPfi)
        /*005c*/ 	.word	0x00000010


	//----- nvinfo : EIATTR_REGCOUNT
	.align		4
.L_27:
        /*0060*/ 	.byte	0x04, 0x2f
        /*0062*/ 	.short	(.L_29 - .L_28)
	.align		4
.L_28:
        /*0064*/ 	.word	index@(_Z13fill_gradientPfif)
        /*0068*/ 	.word	0x00000018


	//----- nvinfo : EIATTR_FRAME_SIZE
	.align		4
.L_29:
        /*006c*/ 	.byte	0x04, 0x11
        /*006e*/ 	.short	(.L_31 - .L_30)
	.align		4
.L_30:
        /*0070*/ 	.word	index@(_Z13fill_gradientPfif)
        /*0074*/ 	.word	0x00000008


	//----- nvinfo : EIATTR_REGCOUNT
	.align		4
.L_31:
        /*0078*/ 	.byte	0x04, 0x2f
        /*007a*/ 	.short	(.L_33 - .L_32)
	.align		4
.L_32:
        /*007c*/ 	.word	index@(_Z28matmul_backward_input_simplePKfS0_Pfiii)
        /*0080*/ 	.word	0x00000020


	//----- nvinfo : EIATTR_FRAME_SIZE
	.align		4
.L_33:
        /*0084*/ 	.byte	0x04, 0x11
        /*0086*/ 	.short	(.L_35 - .L_34)
	.align		4
.L_34:
        /*0088*/ 	.word	index@(_Z28matmul_backward_input_simplePKfS0_Pfiii)
        /*008c*/ 	.word	0x00000020


	//----- nvinfo : EIATTR_MIN_STACK_SIZE
	.align		4
.L_35:
        /*0090*/ 	.byte	0x04, 0x12
        /*0092*/ 	.short	(.L_37 - .L_36)
	.align		4
.L_36:
        /*0094*/ 	.word	index@(_Z28matmul_backward_input_simplePKfS0_Pfiii)
        /*0098*/ 	.word	0x00000020


	//----- nvinfo : EIATTR_MIN_STACK_SIZE
	.align		4
.L_37:
        /*009c*/ 	.byte	0x04, 0x12
        /*009e*/ 	.short	(.L_39 - .L_38)
	.align		4
.L_38:
        /*00a0*/ 	.word	index@(_Z13fill_gradientPfif)
        /*00a4*/ 	.word	0x00000008


	//----- nvinfo : EIATTR_MIN_STACK_SIZE
	.align		4
.L_39:
        /*00a8*/ 	.byte	0x04, 0x12
        /*00aa*/ 	.short	(.L_41 - .L_40)
	.align		4
.L_40:
        /*00ac*/ 	.word	index@(_Z18add_backward_inputPKfPfi)
        /*00b0*/ 	.word	0x00000010


	//----- nvinfo : EIATTR_MIN_STACK_SIZE
	.align		4
.L_41:
        /*00b4*/ 	.byte	0x04, 0x12
        /*00b6*/ 	.short	(.L_43 - .L_42)
	.align		4
.L_42:
        /*00b8*/ 	.word	index@(_Z17add_backward_biasPKfPfii)
        /*00bc*/ 	.word	0x00000008


	//----- nvinfo : EIATTR_MIN_STACK_SIZE
	.align		4
.L_43:
        /*00c0*/ 	.byte	0x04, 0x12
        /*00c2*/ 	.short	(.L_45 - .L_44)
	.align		4
.L_44:
        /*00c4*/ 	.word	index@(_Z29matmul_backward_weight_sharedPKfS0_Pfiii)
        /*00c8*/ 	.word	0x00000018


	//----- nvinfo : EIATTR_MIN_STACK_SIZE
	.align		4
.L_45:
        /*00cc*/ 	.byte	0x04, 0x12
        /*00ce*/ 	.short	(.L_47 - .L_46)
	.align		4
.L_46:
        /*00d0*/ 	.word	index@(_Z28matmul_backward_input_sharedPKfS0_Pfiii)
        /*00d4*/ 	.word	0x00000020
.L_47:


//--------------------- .nv.compat                --------------------------
	.section	.nv.compat,"",@"SHT_CUDA_COMPAT_INFO"
	.align	4
        /*0000*/ 	.byte	0x02, 0x09, 0x00, 0x00, 0x02, 0x02, 0x01, 0x00, 0x02, 0x05, 0x05, 0x00, 0x03, 0x07, 0x01, 0x01
        /*0010*/ 	.byte	0x02, 0x03, 0x00, 0x00, 0x02, 0x06, 0x01, 0x00, 0x04, 0x0b, 0x08, 0x00, 0x01, 0x00, 0x00, 0x00
        /*0020*/ 	.byte	0x00, 0x00, 0x00, 0x00


//--------------------- .nv.info._Z28matmul_backward_input_simplePKfS0_Pfiii --------------------------
	.section	.nv.info._Z28matmul_backward_input_simplePKfS0_Pfiii,"",@"SHT_CUDA_INFO"
	.sectionflags	@""
	.align	4


	//----- nvinfo : EIATTR_CUDA_API_VERSION
	.align		4
        /*0000*/ 	.byte	0x04, 0x37
        /*0002*/ 	.short	(.L_49 - .L_48)
.L_48:
        /*0004*/ 	.word	0x00000082


	//----- nvinfo : EIATTR_KPARAM_INFO
	.align		4
.L_49:
        /*0008*/ 	.byte	0x04, 0x17
        /*000a*/ 	.short	(.L_51 - .L_50)
.L_50:
        /*000c*/ 	.word	0x00000000
        /*0010*/ 	.short	0x0005
        /*0012*/ 	.short	0x0020
        /*0014*/ 	.byte	0x00, 0xf0, 0x11, 0x00


	//----- nvinfo : EIATTR_KPARAM_INFO
	.align		4
.L_51:
        /*0018*/ 	.byte	0x04, 0x17
        /*001a*/ 	.short	(.L_53 - .L_52)
.L_52:
        /*001c*/ 	.word	0x00000000
        /*0020*/ 	.short	0x0004
        /*0022*/ 	.short	0x001c
        /*0024*/ 	.byte	0x00, 0xf0, 0x11, 0x00


	//----- nvinfo : EIATTR_KPARAM_INFO
	.align		4
.L_53:
        /*0028*/ 	.byte	0x04, 0x17
        /*002a*/ 	.short	(.L_55 - .L_54)
.L_54:
        /*002c*/ 	.word	0x00000000
        /*0030*/ 	.short	0x0003
        /*0032*/ 	.short	0x0018
        /*0034*/ 	.byte	0x00, 0xf0, 0x11, 0x00


	//----- nvinfo : EIATTR_KPARAM_INFO
	.align		4
.L_55:
        /*0038*/ 	.byte	0x04, 0x17
        /*003a*/ 	.short	(.L_57 - .L_56)
.L_56:
        /*003c*/ 	.word	0x00000000
        /*0040*/ 	.short	0x0002
        /*0042*/ 	.short	0x0010
        /*0044*/ 	.byte	0x00, 0xf5, 0x21, 0x00


	//----- nvinfo : EIATTR_KPARAM_INFO
	.align		4
.L_57:
        /*0048*/ 	.byte	0x04, 0x17
        /*004a*/ 	.short	(.L_59 - .L_58)
.L_58:
        /*004c*/ 	.word	0x00000000
        /*0050*/ 	.short	0x0001
        /*0052*/ 	.short	0x0008
        /*0054*/ 	.byte	0x00, 0xf5, 0x21, 0x00


	//----- nvinfo : EIATTR_KPARAM_INFO
	.align		4
.L_59:
        /*0058*/ 	.byte	0x04, 0x17
        /*005a*/ 	.short	(.L_61 - .L_60)
.L_60:
        /*005c*/ 	.word	0x00000000
        /*0060*/ 	.short	0x0000
        /*0062*/ 	.short	0x0000
        /*0064*/ 	.byte	0x00, 0xf5, 0x21, 0x00


	//----- nvinfo : EIATTR_SPARSE_MMA_MASK
	.align		4
.L_61:
        /*0068*/ 	.byte	0x03, 0x50
        /*006a*/ 	.short	0x0000


	//----- nvinfo : EIATTR_MAXREG_COUNT
	.align		4
        /*006c*/ 	.byte	0x03, 0x1b
        /*006e*/ 	.short	0x00ff


	//----- nvinfo : EIATTR_EXTERNS
	.align		4
        /*0070*/ 	.byte	0x04, 0x0f
        /*0072*/ 	.short	(.L_63 - .L_62)


	//   ....[0]....
	.align		4
.L_62:
        /*0074*/ 	.word	index@(vprintf)


	//----- nvinfo : EIATTR_MERCURY_ISA_VERSION
	.align		4
.L_63:
        /*0078*/ 	.byte	0x03, 0x5f
        /*007a*/ 	.short	0x0101


	//----- nvinfo : EIATTR_VRC_CTA_INIT_COUNT
	.align		4
        /*007c*/ 	.byte	0x02, 0x4a
	.zero		1
	.zero		1


	//----- nvinfo : EIATTR_SYSCALL_OFFSETS
	.align		4
        /*0080*/ 	.byte	0x04, 0x46
        /*0082*/ 	.short	(.L_65 - .L_64)


	//   ....[0]....
.L_64:
        /*0084*/ 	.word	0x00000b10


	//   ....[1]....
        /*0088*/ 	.word	0x00000c70


	//   ....[2]....
        /*008c*/ 	.word	0x00000dd0


	//   ....[3]....
        /*0090*/ 	.word	0x00000e70


	//   ....[4]....
        /*0094*/ 	.word	0x00001020


	//   ....[5]....
        /*0098*/ 	.word	0x000011f0


	//----- nvinfo : EIATTR_EXIT_INSTR_OFFSETS
	.align		4
.L_65:
        /*009c*/ 	.byte	0x04, 0x1c
        /*009e*/ 	.short	(.L_67 - .L_66)


	//   ....[0]....
.L_66:
        /*00a0*/ 	.word	0x000000e0


	//   ....[1]....
        /*00a4*/ 	.word	0x00000cf0


	//   ....[2]....
        /*00a8*/ 	.word	0x00001200


	//----- nvinfo : EIATTR_CRS_STACK_SIZE
	.align		4
.L_67:
        /*00ac*/ 	.byte	0x04, 0x1e
        /*00ae*/ 	.short	(.L_69 - .L_68)
.L_68:
        /*00b0*/ 	.word	0x00000000


	//----- nvinfo : EIATTR_CBANK_PARAM_SIZE
	.align		4
.L_69:
        /*00b4*/ 	.byte	0x03, 0x19
        /*00b6*/ 	.short	0x0024


	//----- nvinfo : EIATTR_PARAM_CBANK
	.align		4
        /*00b8*/ 	.byte	0x04, 0x0a
        /*00ba*/ 	.short	(.L_71 - .L_70)
	.align		4
.L_70:
        /*00bc*/ 	.word	index@(.nv.constant0._Z28matmul_backward_input_simplePKfS0_Pfiii)
        /*00c0*/ 	.short	0x0380
        /*00c2*/ 	.short	0x0024


	//----- nvinfo : EIATTR_SW_WAR
	.align		4
.L_71:
        /*00c4*/ 	.byte	0x04, 0x36
        /*00c6*/ 	.short	(.L_73 - .L_72)
.L_72:
        /*00c8*/ 	.word	0x00000008
.L_73:


//--------------------- .nv.info._Z13fill_gradientPfif --------------------------
	.section	.nv.info._Z13fill_gradientPfif,"",@"SHT_CUDA_INFO"
	.sectionflags	@""
	.align	4


	//----- nvinfo : EIATTR_CUDA_API_VERSION
	.align		4
        /*0000*/ 	.byte	0x04, 0x37
        /*0002*/ 	.short	(.L_75 - .L_74)
.L_74:
        /*0004*/ 	.word	0x00000082


	//----- nvinfo : EIATTR_KPARAM_INFO
	.align		4
.L_75:
        /*0008*/ 	.byte	0x04, 0x17
        /*000a*/ 	.short	(.L_77 - .L_76)
.L_76:
        /*000c*/ 	.word	0x00000000
        /*0010*/ 	.short	0x0002
        /*0012*/ 	.short	0x000c
        /*0014*/ 	.byte	0x00, 0xf0, 0x11, 0x00


	//----- nvinfo : EIATTR_KPARAM_INFO
	.align		4
.L_77:
        /*0018*/ 	.byte	0x04, 0x17
        /*001a*/ 	.short	(.L_79 - .L_78)
.L_78:
        /*001c*/ 	.word	0x00000000
        /*0020*/ 	.short	0x0001
        /*0022*/ 	.short	0x0008
        /*0024*/ 	.byte	0x00, 0xf0, 0x11, 0x00


	//----- nvinfo : EIATTR_KPARAM_INFO
	.align		4
.L_79:
        /*0028*/ 	.byte	0x04, 0x17
        /*002a*/ 	.short	(.L_81 - .L_80)
.L_80:
        /*002c*/ 	.word	0x00000000
        /*0030*/ 	.short	0x0000
        /*0032*/ 	.short	0x0000
        /*0034*/ 	.byte	0x00, 0xf5, 0x21, 0x00


	//----- nvinfo : EIATTR_SPARSE_MMA_MASK
	.align		4
.L_81:
        /*0038*/ 	.byte	0x03, 0x50
        /*003a*/ 	.short	0x0000


	//----- nvinfo : EIATTR_MAXREG_COUNT
	.align		4
        /*003c*/ 	.byte	0x03, 0x1b
        /*003e*/ 	.short	0x00ff


	//----- nvinfo : EIATTR_EXTERNS
	.align		4
        /*0040*/ 	.byte	0x04, 0x0f
        /*0042*/ 	.short	(.L_83 - .L_82)


	//   ....[0]....
	.align		4
.L_82:
        /*0044*/ 	.word	index@(vprintf)


	//----- nvinfo : EIATTR_MERCURY_ISA_VERSION
	.align		4
.L_83:
        /*0048*/ 	.byte	0x03, 0x5f
        /*004a*/ 	.short	0x0101


	//----- nvinfo : EIATTR_VRC_CTA_INIT_COUNT
	.align		4
        /*004c*/ 	.byte	0x02, 0x4a
	.zero		1
	.zero		1


	//----- nvinfo : EIATTR_SYSCALL_OFFSETS
	.align		4
        /*0050*/ 	.byte	0x04, 0x46
        /*0052*/ 	.short	(.L_85 - .L_84)


	//   ....[0]....
.L_84:
        /*0054*/ 	.word	0x000001c0


	//----- nvinfo : EIATTR_EXIT_INSTR_OFFSETS
	.align		4
.L_85:
        /*0058*/ 	.byte	0x04, 0x1c
        /*005a*/ 	.short	(.L_87 - .L_86)


	//   ....[0]....
.L_86:
        /*005c*/ 	.word	0x000000c0


	//   ....[1]....
        /*0060*/ 	.word	0x00000130


	//   ....[2]....
        /*0064*/ 	.word	0x000001d0


	//----- nvinfo : EIATTR_CRS_STACK_SIZE
	.align		4
.L_87:
        /*0068*/ 	.byte	0x04, 0x1e
        /*006a*/ 	.short	(.L_89 - .L_88)
.L_88:
        /*006c*/ 	.word	0x00000000


	//----- nvinfo : EIATTR_CBANK_PARAM_SIZE
	.align		4
.L_89:
        /*0070*/ 	.byte	0x03, 0x19
        /*0072*/ 	.short	0x0010


	//----- nvinfo : EIATTR_PARAM_CBANK
	.align		4
        /*0074*/ 	.byte	0x04, 0x0a
        /*0076*/ 	.short	(.L_91 - .L_90)
	.align		4
.L_90:
        /*0078*/ 	.word	index@(.nv.constant0._Z13fill_gradientPfif)
        /*007c*/ 	.short	0x0380
        /*007e*/ 	.short	0x0010


	//----- nvinfo : EIATTR_SW_WAR
	.align		4
.L_91:
        /*0080*/ 	.byte	0x04, 0x36
        /*0082*/ 	.short	(.L_93 - .L_92)
.L_92:
        /*0084*/ 	.word	0x00000008
.L_93:


//--------------------- .nv.info._Z18add_backward_inputPKfPfi --------------------------
	.section	.nv.info._Z18add_backward_inputPKfPfi,"",@"SHT_CUDA_INFO"
	.sectionflags	@""
	.align	4


	//----- nvinfo : EIATTR_CUDA_API_VERSION
	.align		4
        /*0000*/ 	.byte	0x04, 0x37
        /*0002*/ 	.short	(.L_95 - .L_94)
.L_94:
        /*0004*/ 	.word	0x00000082


	//----- nvinfo : EIATTR_KPARAM_INFO
	.align		4
.L_95:
        /*0008*/ 	.byte	0x04, 0x17
        /*000a*/ 	.short	(.L_97 - .L_96)
.L_96:
        /*000c*/ 	.word	0x00000000
        /*0010*/ 	.short	0x0002
        /*0012*/ 	.short	0x0010
        /*0014*/ 	.byte	0x00, 0xf0, 0x11, 0x00


	//----- nvinfo : EIATTR_KPARAM_INFO
	.align		4
.L_97:
        /*0018*/ 	.byte	0x04, 0x17
        /*001a*/ 	.short	(.L_99 - .L_98)
.L_98:
        /*001c*/ 	.word	0x00000000
        /*0020*/ 	.short	0x0001
        /*0022*/ 	.short	0x0008
        /*0024*/ 	.byte	0x00, 0xf5, 0x21, 0x00


	//----- nvinfo : EIATTR_KPARAM_INFO
	.align		4
.L_99:
        /*0028*/ 	.byte	0x04, 0x17
        /*002a*/ 	.short	(.L_101 - .L_100)
.L_100:
        /*002c*/ 	.word	0x00000000
        /*0030*/ 	.short	0x0000
        /*0032*/ 	.short	0x0000
        /*0034*/ 	.byte	0x00, 0xf5, 0x21, 0x00


	//----- nvinfo : EIATTR_SPARSE_MMA_MASK
	.align		4
.L_101:
        /*0038*/ 	.byte	0x03, 0x50
        /*003a*/ 	.short	0x0000


	//----- nvinfo : EIATTR_MAXREG_COUNT
	.align		4
        /*003c*/ 	.byte	0x03, 0x1b
        /*003e*/ 	.short	0x00ff


	//----- nvinfo : EIATTR_EXTERNS
	.align		4
        /*0040*/ 	.byte	0x04, 0x0f
        /*0042*/ 	.short	(.L_103 - .L_102)


	//   ....[0]....
	.align		4
.L_102:
        /*0044*/ 	.word	index@(vprintf)


	//----- nvinfo : EIATTR_MERCURY_ISA_VERSION
	.align		4
.L_103:
        /*0048*/ 	.byte	0x03, 0x5f
        /*004a*/ 	.short	0x0101


	//----- nvinfo : EIATTR_VRC_CTA_INIT_COUNT
	.align		4
        /*004c*/ 	.byte	0x02, 0x4a
	.zero		1
	.zero		1


	//----- nvinfo : EIATTR_SYSCALL_OFFSETS
	.align		4
        /*0050*/ 	.byte	0x04, 0x46
        /*0052*/ 	.short	(.L_105 - .L_104)


	//   ....[0]....
.L_104:
        /*0054*/ 	.word	0x00000230


	//----- nvinfo : EIATTR_EXIT_INSTR_OFFSETS
	.align		4
.L_105:
        /*0058*/ 	.byte	0x04, 0x1c
        /*005a*/ 	.short	(.L_107 - .L_106)


	//   ....[0]....
.L_106:
        /*005c*/ 	.word	0x000000c0


	//   ....[1]....
        /*0060*/ 	.word	0x00000150


	//   ....[2]....
        /*0064*/ 	.word	0x00000240


	//----- nvinfo : EIATTR_CRS_STACK_SIZE
	.align		4
.L_107:
        /*0068*/ 	.byte	0x04, 0x1e
        /*006a*/ 	.short	(.L_109 - .L_108)
.L_108:
        /*006c*/ 	.word	0x00000000


	//----- nvinfo : EIATTR_CBANK_PARAM_SIZE
	.align		4
.L_109:
        /*0070*/ 	.byte	0x03, 0x19
        /*0072*/ 	.short	0x0014


	//----- nvinfo : EIATTR_PARAM_CBANK
	.align		4
        /*0074*/ 	.byte	0x04, 0x0a
        /*0076*/ 	.short	(.L_111 - .L_110)
	.align		4
.L_110:
        /*0078*/ 	.word	index@(.nv.constant0._Z18add_backward_inputPKfPfi)
        /*007c*/ 	.short	0x0380
        /*007e*/ 	.short	0x0014


	//----- nvinfo : EIATTR_SW_WAR
	.align		4
.L_111:
        /*0080*/ 	.byte	0x04, 0x36
        /*0082*/ 	.short	(.L_113 - .L_112)
.L_112:
        /*0084*/ 	.word	0x00000008
.L_113:


//--------------------- .nv.info._Z17add_backward_biasPKfPfii --------------------------
	.section	.nv.info._Z17add_backward_biasPKfPfii,"",@"SHT_CUDA_INFO"
	.sectionflags	@""
	.align	4


	//----- nvinfo : EIATTR_CUDA_API_VERSION
	.align		4
        /*0000*/ 	.byte	0x04, 0x37
        /*0002*/ 	.short	(.L_115 - .L_114)
.L_114:
        /*0004*/ 	.word	0x00000082


	//----- nvinfo : EIATTR_KPARAM_INFO
	.align		4
.L_115:
        /*0008*/ 	.byte	0x04, 0x17
        /*000a*/ 	.short	(.L_117 - .L_116)
.L_116:
        /*000c*/ 	.word	0x00000000
        /*0010*/ 	.short	0x0003
        /*0012*/ 	.short	0x0014
        /*0014*/ 	.byte	0x00, 0xf0, 0x11, 0x00


	//----- nvinfo : EIATTR_KPARAM_INFO
	.align		4
.L_117:
        /*0018*/ 	.byte	0x04, 0x17
        /*001a*/ 	.short	(.L_119 - .L_118)
.L_118:
        /*001c*/ 	.word	0x00000000
        /*0020*/ 	.short	0x0002
        /*0022*/ 	.short	0x0010
        /*0024*/ 	.byte	0x00, 0xf0, 0x11, 0x00


	//----- nvinfo : EIATTR_KPARAM_INFO
	.align		4
.L_119:
        /*0028*/ 	.byte	0x04, 0x17
        /*002a*/ 	.short	(.L_121 - .L_120)
.L_120:
        /*002c*/ 	.word	0x00000000
        /*0030*/ 	.short	0x0001
        /*0032*/ 	.short	0x0008
        /*0034*/ 	.byte	0x00, 0xf5, 0x21, 0x00


	//----- nvinfo : EIATTR_KPARAM_INFO
	.align		4
.L_121:
        /*0038*/ 	.byte	0x04, 0x17
        /*003a*/ 	.short	(.L_123 - .L_122)
.L_122:
        /*003c*/ 	.word	0x00000000
        /*0040*/ 	.short	0x0000
        /*0042*/ 	.short	0x0000
        /*0044*/ 	.byte	0x00, 0xf5, 0x21, 0x00


	//----- nvinfo : EIATTR_SPARSE_MMA_MASK
	.align		4
.L_123:
        /*0048*/ 	.byte	0x03, 0x50
        /*004a*/ 	.short	0x0000


	//----- nvinfo : EIATTR_MAXREG_COUNT
	.align		4
        /*004c*/ 	.byte	0x03, 0x1b
        /*004e*/ 	.short	0x00ff


	//----- nvinfo : EIATTR_EXTERNS
	.align		4
        /*0050*/ 	.byte	0x04, 0x0f
        /*0052*/ 	.short	(.L_125 - .L_124)


	//   ....[0]....
	.align		4
.L_124:
        /*0054*/ 	.word	index@(vprintf)


	//----- nvinfo : EIATTR_MERCURY_ISA_VERSION
	.align		4
.L_125:
        /*0058*/ 	.byte	0x03, 0x5f
        /*005a*/ 	.short	0x0101


	//----- nvinfo : EIATTR_VRC_CTA_INIT_COUNT
	.align		4
        /*005c*/ 	.byte	0x02, 0x4a
	.zero		1
	.zero		1


	//----- nvinfo : EIATTR_SYSCALL_OFFSETS
	.align		4
        /*0060*/ 	.byte	0x04, 0x46
        /*0062*/ 	.short	(.L_127 - .L_126)


	//   ....[0]....
.L_126:
        /*0064*/ 	.word	0x000009d0


	//----- nvinfo : EIATTR_EXIT_INSTR_OFFSETS
	.align		4
.L_127:
        /*0068*/ 	.byte	0x04, 0x1c
        /*006a*/ 	.short	(.L_129 - .L_128)


	//   ....[0]....
.L_128:
        /*006c*/ 	.word	0x000000c0


	//   ....[1]....
        /*0070*/ 	.word	0x00000940


	//   ....[2]....
        /*0074*/ 	.word	0x000009e0


	//----- nvinfo : EIATTR_CRS_STACK_SIZE
	.align		4
.L_129:
        /*0078*/ 	.byte	0x04, 0x1e
        /*007a*/ 	.short	(.L_131 - .L_130)
.L_130:
        /*007c*/ 	.word	0x00000000


	//----- nvinfo : EIATTR_CBANK_PARAM_SIZE
	.align		4
.L_131:
        /*0080*/ 	.byte	0x03, 0x19
        /*0082*/ 	.short	0x0018


	//----- nvinfo : EIATTR_PARAM_CBANK
	.align		4
        /*0084*/ 	.byte	0x04, 0x0a
        /*0086*/ 	.short	(.L_133 - .L_132)
	.align		4
.L_132:
        /*0088*/ 	.word	index@(.nv.constant0._Z17add_backward_biasPKfPfii)
        /*008c*/ 	.short	0x0380
        /*008e*/ 	.short	0x0018


	//----- nvinfo : EIATTR_SW_WAR
	.align		4
.L_133:
        /*0090*/ 	.byte	0x04, 0x36
        /*0092*/ 	.short	(.L_135 - .L_134)
.L_134:
        /*0094*/ 	.word	0x00000008
.L_135:


//--------------------- .nv.info._Z29matmul_backward_weight_sharedPKfS0_Pfiii --------------------------
	.section	.nv.info._Z29matmul_backward_weight_sharedPKfS0_Pfiii,"",@"SHT_CUDA_INFO"
	.sectionflags	@""
	.align	4


	//----- nvinfo : EIATTR_CUDA_API_VERSION
	.align		4
        /*0000*/ 	.byte	0x04, 0x37
        /*0002*/ 	.short	(.L_137 - .L_136)
.L_136:
        /*0004*/ 	.word	0x00000082


	//----- nvinfo : EIATTR_KPARAM_INFO
	.align		4
.L_137:
        /*0008*/ 	.byte	0x04, 0x17
        /*000a*/ 	.short	(.L_139 - .L_138)
.L_138:
        /*000c*/ 	.word	0x00000000
        /*0010*/ 	.short	0x0005
        /*0012*/ 	.short	0x0020
        /*0014*/ 	.byte	0x00, 0xf0, 0x11, 0x00


	//----- nvinfo : EIATTR_KPARAM_INFO
	.align		4
.L_139:
        /*0018*/ 	.byte	0x04, 0x17
        /*001a*/ 	.short	(.L_141 - .L_140)
.L_140:
        /*001c*/ 	.word	0x00000000
        /*0020*/ 	.short	0x0004
        /*0022*/ 	.short	0x001c
        /*0024*/ 	.byte	0x00, 0xf0, 0x11, 0x00


	//----- nvinfo : EIATTR_KPARAM_INFO
	.align		4
.L_141:
        /*0028*/ 	.byte	0x04, 0x17
        /*002a*/ 	.short	(.L_143 - .L_142)
.L_142:
        /*002c*/ 	.word	0x00000000
        /*0030*/ 	.short	0x0003
        /*0032*/ 	.short	0x0018
        /*0034*/ 	.byte	0x00, 0xf0, 0x11, 0x00


	//----- nvinfo : EIATTR_KPARAM_INFO
	.align		4
.L_143:
        /*0038*/ 	.byte	0x04, 0x17
        /*003a*/ 	.short	(.L_145 - .L_144)
.L_144:
        /*003c*/ 	.word	0x00000000
        /*0040*/ 	.short	0x0002
        /*0042*/ 	.short	0x0010
        /*0044*/ 	.byte	0x00, 0xf5, 0x21, 0x00


	//----- nvinfo : EIATTR_KPARAM_INFO
	.align		4
.L_145:
        /*0048*/ 	.byte	0x04, 0x17
        /*004a*/ 	.short	(.L_147 - .L_146)
.L_146:
        /*004c*/ 	.word	0x00000000
        /*0050*/ 	.short	0x0001
        /*0052*/ 	.short	0x0008
        /*0054*/ 	.byte	0x00, 0xf5, 0x21, 0x00


	//----- nvinfo : EIATTR_KPARAM_INFO
	.align		4
.L_147:
        /*0058*/ 	.byte	0x04, 0x17
        /*005a*/ 	.short	(.L_149 - .L_148)
.L_148:
        /*005c*/ 	.word	0x00000000
        /*0060*/ 	.short	0x0000
        /*0062*/ 	.short	0x0000
        /*0064*/ 	.byte	0x00, 0xf5, 0x21, 0x00


	//----- nvinfo : EIATTR_SPARSE_MMA_MASK
	.align		4
.L_149:
        /*0068*/ 	.byte	0x03, 0x50
        /*006a*/ 	.short	0x0000


	//----- nvinfo : EIATTR_MAXREG_COUNT
	.align		4
        /*006c*/ 	.byte	0x03, 0x1b
        /*006e*/ 	.short	0x00ff


	//----- nvinfo : EIATTR_NUM_BARRIERS
	.align		4
        /*0070*/ 	.byte	0x02, 0x4c
        /*0072*/ 	.byte	0x01
	.zero		1


	//----- nvinfo : EIATTR_EXTERNS
	.align		4
        /*0074*/ 	.byte	0x04, 0x0f
        /*0076*/ 	.short	(.L_151 - .L_150)


	//   ....[0]....
	.align		4
.L_150:
        /*0078*/ 	.word	index@(vprintf)


	//----- nvinfo : EIATTR_MERCURY_ISA_VERSION
	.align		4
.L_151:
        /*007c*/ 	.byte	0x03, 0x5f
        /*007e*/ 	.short	0x0101


	//----- nvinfo : EIATTR_VRC_CTA_INIT_COUNT
	.align		4
        /*0080*/ 	.byte	0x02, 0x4a
	.zero		1
	.zero		1


	//----- nvinfo : EIATTR_SYSCALL_OFFSETS
	.align		4
        /*0084*/ 	.byte	0x04, 0x46
        /*0086*/ 	.short	(.L_153 - .L_152)


	//   ....[0]....
.L_152:
        /*0088*/ 	.word	0x00000f10


	//----- nvinfo : EIATTR_EXIT_INSTR_OFFSETS
	.align		4
.L_153:
        /*008c*/ 	.byte	0x04, 0x1c
        /*008e*/ 	.short	(.L_155 - .L_154)


	//   ....[0]....
.L_154:
        /*0090*/ 	.word	0x00000da0


	//   ....[1]....
        /*0094*/ 	.word	0x00000e00


	//   ....[2]....
        /*0098*/ 	.word	0x00000f20


	//----- nvinfo : EIATTR_CRS_STACK_SIZE
	.align		4
.L_155:
        /*009c*/ 	.byte	0x04, 0x1e
        /*009e*/ 	.short	(.L_157 - .L_156)
.L_156:
        /*00a0*/ 	.word	0x00000000


	//----- nvinfo : EIATTR_CBANK_PARAM_SIZE
	.align		4
.L_157:
        /*00a4*/ 	.byte	0x03, 0x19
        /*00a6*/ 	.short	0x0024


	//----- nvinfo : EIATTR_PARAM_CBANK
	.align		4
        /*00a8*/ 	.byte	0x04, 0x0a
        /*00aa*/ 	.short	(.L_159 - .L_158)
	.align		4
.L_158:
        /*00ac*/ 	.word	index@(.nv.constant0._Z29matmul_backward_weight_sharedPKfS0_Pfiii)
        /*00b0*/ 	.short	0x0380
        /*00b2*/ 	.short	0x0024


	//----- nvinfo : EIATTR_SW_WAR
	.align		4
.L_159:
        /*00b4*/ 	.byte	0x04, 0x36
        /*00b6*/ 	.short	(.L_161 - .L_160)
.L_160:
        /*00b8*/ 	.word	0x00000008
.L_161:


//--------------------- .nv.info._Z28matmul_backward_input_sharedPKfS0_Pfiii --------------------------
	.section	.nv.info._Z28matmul_backward_input_sharedPKfS0_Pfiii,"",@"SHT_CUDA_INFO"
	.sectionflags	@""
	.align	4


	//----- nvinfo : EIATTR_CUDA_API_VERSION
	.align		4
        /*0000*/ 	.byte	0x04, 0x37
        /*0002*/ 	.short	(.L_163 - .L_162)
.L_162:
        /*0004*/ 	.word	0x00000082


	//----- nvinfo : EIATTR_KPARAM_INFO
	.align		4
.L_163:
        /*0008*/ 	.byte	0x04, 0x17
        /*000a*/ 	.short	(.L_165 - .L_164)
.L_164:
        /*000c*/ 	.word	0x00000000
        /*0010*/ 	.short	0x0005
        /*0012*/ 	.short	0x0020
        /*0014*/ 	.byte	0x00, 0xf0, 0x11, 0x00


	//----- nvinfo : EIATTR_KPARAM_INFO
	.align		4
.L_165:
        /*0018*/ 	.byte	0x04, 0x17
        /*001a*/ 	.short	(.L_167 - .L_166)
.L_166:
        /*001c*/ 	.word	0x00000000
        /*0020*/ 	.short	0x0004
        /*0022*/ 	.short	0x001c
        /*0024*/ 	.byte	0x00, 0xf0, 0x11, 0x00


	//----- nvinfo : EIATTR_KPARAM_INFO
	.align		4
.L_167:
        /*0028*/ 	.byte	0x04, 0x17
        /*002a*/ 	.short	(.L_169 - .L_168)
.L_168:
        /*002c*/ 	.word	0x00000000
        /*0030*/ 	.short	0x0003
        /*0032*/ 	.short	0x0018
        /*0034*/ 	.byte	0x00, 0xf0, 0x11, 0x00


	//----- nvinfo : EIATTR_KPARAM_INFO
	.align		4
.L_169:
        /*0038*/ 	.byte	0x04, 0x17
        /*003a*/ 	.short	(.L_171 - .L_170)
.L_170:
        /*003c*/ 	.word	0x00000000
        /*0040*/ 	.short	0x0002
        /*0042*/ 	.short	0x0010
        /*0044*/ 	.byte	0x00, 0xf5, 0x21, 0x00


	//----- nvinfo : EIATTR_KPARAM_INFO
	.align		4
.L_171:
        /*0048*/ 	.byte	0x04, 0x17
        /*004a*/ 	.short	(.L_173 - .L_172)
.L_172:
        /*004c*/ 	.word	0x00000000
        /*0050*/ 	.short	0x0001
        /*0052*/ 	.short	0x0008
        /*0054*/ 	.byte	0x00, 0xf5, 0x21, 0x00


	//----- nvinfo : EIATTR_KPARAM_INFO
	.align		4
.L_173:
        /*0058*/ 	.byte	0x04, 0x17
        /*005a*/ 	.short	(.L_175 - .L_174)
.L_174:
        /*005c*/ 	.word	0x00000000
        /*0060*/ 	.short	0x0000
        /*0062*/ 	.short	0x0000
        /*0064*/ 	.byte	0x00, 0xf5, 0x21, 0x00


	//----- nvinfo : EIATTR_SPARSE_MMA_MASK
	.align		4
.L_175:
        /*0068*/ 	.byte	0x03, 0x50
        /*006a*/ 	.short	0x0000


	//----- nvinfo : EIATTR_MAXREG_COUNT
	.align		4
        /*006c*/ 	.byte	0x03, 0x1b
        /*006e*/ 	.short	0x00ff


	//----- nvinfo : EIATTR_NUM_BARRIERS
	.align		4
        /*0070*/ 	.byte	0x02, 0x4c
        /*0072*/ 	.byte	0x01
	.zero		1


	//----- nvinfo : EIATTR_EXTERNS
	.align		4
        /*0074*/ 	.byte	0x04, 0x0f
        /*0076*/ 	.short	(.L_177 - .L_176)


	//   ....[0]....
	.align		4
.L_176:
        /*0078*/ 	.word	index@(vprintf)


	//----- nvinfo : EIATTR_MERCURY_ISA_VERSION
	.align		4
.L_177:
        /*007c*/ 	.byte	0x03, 0x5f
        /*007e*/ 	.short	0x0101


	//----- nvinfo : EIATTR_VRC_CTA_INIT_COUNT
	.align		4
        /*0080*/ 	.byte	0x02, 0x4a
	.zero		1
	.zero		1


	//----- nvinfo : EIATTR_SYSCALL_OFFSETS
	.align		4
        /*0084*/ 	.byte	0x04, 0x46
        /*0086*/ 	.short	(.L_179 - .L_178)


	//   ....[0]....
.L_178:
        /*0088*/ 	.word	0x00000f00


	//   ....[1]....
        /*008c*/ 	.word	0x00001070


	//   ....[2]....
        /*0090*/ 	.word	0x00001110


	//   ....[3]....
        /*0094*/ 	.word	0x000012c0


	//   ....[4]....
        /*0098*/ 	.word	0x00001490


	//----- nvinfo : EIATTR_EXIT_INSTR_OFFSETS
	.align		4
.L_179:
        /*009c*/ 	.byte	0x04, 0x1c
        /*009e*/ 	.short	(.L_181 - .L_180)


	//   ....[0]....
.L_180:
        /*00a0*/ 	.word	0x00000e00


	//   ....[1]....
        /*00a4*/ 	.word	0x00000f90


	//   ....[2]....
        /*00a8*/ 	.word	0x000014a0


	//----- nvinfo : EIATTR_CRS_STACK_SIZE
	.align		4
.L_181:
        /*00ac*/ 	.byte	0x04, 0x1e
        /*00ae*/ 	.short	(.L_183 - .L_182)
.L_182:
        /*00b0*/ 	.word	0x00000000


	//----- nvinfo : EIATTR_CBANK_PARAM_SIZE
	.align		4
.L_183:
        /*00b4*/ 	.byte	0x03, 0x19
        /*00b6*/ 	.short	0x0024


	//----- nvinfo : EIATTR_PARAM_CBANK
	.align		4
        /*00b8*/ 	.byte	0x04, 0x0a
        /*00ba*/ 	.short	(.L_185 - .L_184)
	.align		4
.L_184:
        /*00bc*/ 	.word	index@(.nv.constant0._Z28matmul_backward_input_sharedPKfS0_Pfiii)
        /*00c0*/ 	.short	0x0380
        /*00c2*/ 	.short	0x0024


	//----- nvinfo : EIATTR_SW_WAR
	.align		4
.L_185:
        /*00c4*/ 	.byte	0x04, 0x36
        /*00c6*/ 	.short	(.L_187 - .L_186)
.L_186:
        /*00c8*/ 	.word	0x00000008
.L_187:


//--------------------- .nv.callgraph             --------------------------
	.section	.nv.callgraph,"",@"SHT_CUDA_CALLGRAPH"
	.align	4
	.sectionentsize	8
	.align		4
        /*0000*/ 	.word	0x00000000
	.align		4
        /*0004*/ 	.word	0xffffffff
	.align		4
        /*0008*/ 	.word	index@(_Z28matmul_backward_input_simplePKfS0_Pfiii)
	.align		4
        /*000c*/ 	.word	index@(vprintf)
	.align		4
        /*0010*/ 	.word	index@(_Z13fill_gradientPfif)
	.align		4
        /*0014*/ 	.word	index@(vprintf)
	.align		4
        /*0018*/ 	.word	index@(_Z18add_backward_inputPKfPfi)
	.align		4
        /*001c*/ 	.word	index@(vprintf)
	.align		4
        /*0020*/ 	.word	index@(_Z17add_backward_biasPKfPfii)
	.align		4
        /*0024*/ 	.word	index@(vprintf)
	.align		4
        /*0028*/ 	.word	index@(_Z29matmul_backward_weight_sharedPKfS0_Pfiii)
	.align		4
        /*002c*/ 	.word	index@(vprintf)
	.align		4
        /*0030*/ 	.word	index@(_Z28matmul_backward_input_sharedPKfS0_Pfiii)
	.align		4
        /*0034*/ 	.word	index@(vprintf)
	.align		4
        /*0038*/ 	.word	0x00000000
	.align		4
        /*003c*/ 	.word	0xfffffffe
	.align		4
        /*0040*/ 	.word	0x00000000
	.align		4
        /*0044*/ 	.word	0xfffffffd
	.align		4
        /*0048*/ 	.word	0x00000000
	.align		4
        /*004c*/ 	.word	0xfffffffc


//--------------------- .nv.constant4             --------------------------
	.section	.nv.constant4,"a",@progbits
	.align	8
	.align		8
.nv.constant4:
        /*0000*/ 	.dword	vprintf
	.align		8
        /*0008*/ 	.dword	$str
	.align		8
        /*0010*/ 	.dword	$str$1
	.align		8
        /*0018*/ 	.dword	$str$2
	.align		8
        /*0020*/ 	.dword	$str$3
	.align		8
        /*0028*/ 	.dword	$str$4
	.align		8
        /*0030*/ 	.dword	$str$5
	.align		8
        /*0038*/ 	.dword	$str$6
	.align		8
        /*0040*/ 	.dword	$str$7
	.align		8
        /*0048*/ 	.dword	$str$8
	.align		8
        /*0050*/ 	.dword	$str$9
	.align		8
        /*0058*/ 	.dword	$str$10
	.align		8
        /*0060*/ 	.dword	$str$11


//--------------------- .text._Z28matmul_backward_input_simplePKfS0_Pfiii --------------------------
	.section	.text._Z28matmul_backward_input_simplePKfS0_Pfiii,"ax",@progbits
	.align	128
        .global         _Z28matmul_backward_input_simplePKfS0_Pfiii
        .type           _Z28matmul_backward_input_simplePKfS0_Pfiii,@function
        .size           _Z28matmul_backward_input_simplePKfS0_Pfiii,(.L_x_47 - _Z28matmul_backward_input_simplePKfS0_Pfiii)
        .other          _Z28matmul_backward_input_simplePKfS0_Pfiii,@"STO_CUDA_ENTRY STV_DEFAULT"
_Z28matmul_backward_input_simplePKfS0_Pfiii:
.text._Z28matmul_backward_input_simplePKfS0_Pfiii:
[----:B------:R-:W0:Y:S01]  /*0000*/  LDC R1, c[0x0][0x37c] ;  /* 0x0000df00ff017b82 */ /* 0x000e220000000800 */
[----:B------:R-:W1:Y:S01]  /*0010*/  S2R R4, SR_TID.X ;  /* 0x0000000000047919 */ /* 0x000e620000002100 */
[----:B------:R-:W2:Y:S06]  /*0020*/  LDCU UR5, c[0x0][0x2fc] ;  /* 0x00005f80ff0577ac */ /* 0x000eac0008000800 */
[----:B------:R-:W1:Y:S01]  /*0030*/  S2UR UR6, SR_CTAID.X ;  /* 0x00000000000679c3 */ /* 0x000e620000002500 */
[----:B0-----:R-:W-:Y:S01]  /*0040*/  IADD3 R1, PT, PT, R1, -0x20, RZ ;  /* 0xffffffe001017810 */ /* 0x001fe20007ffe0ff */
[----:B------:R-:W0:Y:S01]  /*0050*/  LDCU UR7, c[0x0][0x398] ;  /* 0x00007300ff0777ac */ /* 0x000e220008000800 */
[----:B------:R-:W3:Y:S05]  /*0060*/  LDCU UR4, c[0x0][0x2f8] ;  /* 0x00005f00ff0477ac */ /* 0x000eea0008000800 */
[----:B------:R-:W0:Y:S08]  /*0070*/  LDC R0, c[0x0][0x3a0] ;  /* 0x0000e800ff007b82 */ /* 0x000e300000000800 */
[----:B------:R-:W1:Y:S01]  /*0080*/  LDC R19, c[0x0][0x360] ;  /* 0x0000d800ff137b82 */ /* 0x000e620000000800 */
[----:B---3--:R-:W-:Y:S01]  /*0090*/  IADD3 R22, P1, PT, R1, UR4, RZ ;  /* 0x0000000401167c10 */ /* 0x008fe2000ff3e0ff */
[----:B0-----:R-:W-:-:S02]  /*00a0*/  IMAD R2, R0, UR7, RZ ;  /* 0x0000000700027c24 */ /* 0x001fc4000f8e02ff */
[----:B-1----:R-:W-:-:S05]  /*00b0*/  IMAD R19, R19, UR6, R4 ;  /* 0x0000000613137c24 */ /* 0x002fca000f8e0204 */
[----:B------:R-:W-:Y:S02]  /*00c0*/  ISETP.GE.AND P0, PT, R19, R2, PT ;  /* 0x000000021300720c */ /* 0x000fe40003f06270 */
[----:B--2---:R-:W-:-:S11]  /*00d0*/  IADD3.X R2, PT, PT, RZ, UR5, RZ, P1, !PT ;  /* 0x00000005ff027c10 */ /* 0x004fd60008ffe4ff */
[----:B------:R-:W-:Y:S05]  /*00e0*/  @P0 EXIT ;  /* 0x000000000000094d */ /* 0x000fea0003800000 */
[----:B------:R-:W-:Y:S01]  /*00f0*/  IABS R6, R0 ;  /* 0x0000000000067213 */ /* 0x000fe20000000000 */
[----:B------:R-:W0:Y:S01]  /*0100*/  LDCU.64 UR36, c[0x0][0x358] ;  /* 0x00006b00ff2477ac */ /* 0x000e220008000a00 */
[----:B------:R-:W-:Y:S01]  /*0110*/  IABS R8, R19 ;  /* 0x0000001300087213 */ /* 0x000fe20000000000 */
[----:B------:R-:W-:Y:S01]  /*0120*/  IMAD.MOV.U32 R18, RZ, RZ, RZ ;  /* 0x000000ffff127224 */ /* 0x000fe200078e00ff */
[----:B------:R-:W1:Y:S08]  /*0130*/  I2F.RP R3, R6 ;  /* 0x0000000600037306 */ /* 0x000e700000209400 */
[----:B-1----:R-:W1:Y:S02]  /*0140*/  MUFU.RCP R3, R3 ;  /* 0x0000000300037308 */ /* 0x002e640000001000 */
[----:B-1----:R-:W-:-:S06]  /*0150*/  VIADD R4, R3, 0xffffffe ;  /* 0x0ffffffe03047836 */ /* 0x002fcc0000000000 */
[----:B------:R1:W2:Y:S02]  /*0160*/  F2I.FTZ.U32.TRUNC.NTZ R5, R4 ;  /* 0x0000000400057305 */ /* 0x0002a4000021f000 */
[----:B-1----:R-:W-:Y:S01]  /*0170*/  IMAD.MOV.U32 R4, RZ, RZ, RZ ;  /* 0x000000ffff047224 */ /* 0x002fe200078e00ff */
[----:B--2---:R-:W-:-:S05]  /*0180*/  IADD3 R7, PT, PT, RZ, -R5, RZ ;  /* 0x80000005ff077210 */ /* 0x004fca0007ffe0ff */
[----:B------:R-:W-:-:S04]  /*0190*/  IMAD R7, R7, R6, RZ ;  /* 0x0000000607077224 */ /* 0x000fc800078e02ff */
[----:B------:R-:W-:Y:S01]  /*01a0*/  IMAD.HI.U32 R5, R5, R7, R4 ;  /* 0x0000000705057227 */ /* 0x000fe200078e0004 */
[----:B------:R-:W-:Y:S02]  /*01b0*/  MOV R7, R8 ;  /* 0x0000000800077202 */ /* 0x000fe40000000f00 */
[----:B------:R-:W-:-:S03]  /*01c0*/  LOP3.LUT R4, R19, R0, RZ, 0x3c, !PT ;  /* 0x0000000013047212 */ /* 0x000fc600078e3cff */
[----:B------:R-:W-:Y:S01]  /*01d0*/  IMAD.HI.U32 R16, R5, R7, RZ ;  /* 0x0000000705107227 */ /* 0x000fe200078e00ff */
[----:B------:R-:W-:-:S03]  /*01e0*/  ISETP.GE.AND P1, PT, R4, RZ, PT ;  /* 0x000000ff0400720c */ /* 0x000fc60003f26270 */
[----:B------:R-:W-:-:S04]  /*01f0*/  IMAD.MOV R3, RZ, RZ, -R16 ;  /* 0x000000ffff037224 */ /* 0x000fc800078e0a10 */
[----:B------:R-:W-:-:S05]  /*0200*/  IMAD R3, R6, R3, R7 ;  /* 0x0000000306037224 */ /* 0x000fca00078e0207 */
[----:B------:R-:W-:-:S13]  /*0210*/  ISETP.GT.U32.AND P2, PT, R6, R3, PT ;  /* 0x000000030600720c */ /* 0x000fda0003f44070 */
[-C--:B------:R-:W-:Y:S01]  /*0220*/  @!P2 IADD3 R3, PT, PT, R3, -R6.reuse, RZ ;  /* 0x800000060303a210 */ /* 0x080fe20007ffe0ff */
[----:B------:R-:W-:Y:S01]  /*0230*/  @!P2 VIADD R16, R16, 0x1 ;  /* 0x000000011010a836 */ /* 0x000fe20000000000 */
[----:B------:R-:W-:Y:S02]  /*0240*/  ISETP.NE.AND P2, PT, R0, RZ, PT ;  /* 0x000000ff0000720c */ /* 0x000fe40003f45270 */
[----:B------:R-:W-:Y:S02]  /*0250*/  ISETP.GE.U32.AND P0, PT, R3, R6, PT ;  /* 0x000000060300720c */ /* 0x000fe40003f06070 */
[----:B------:R-:W1:Y:S11]  /*0260*/  LDC R3, c[0x0][0x39c] ;  /* 0x0000e700ff037b82 */ /* 0x000e760000000800 */
[----:B------:R-:W-:-:S05]  /*0270*/  @P0 IADD3 R16, PT, PT, R16, 0x1, RZ ;  /* 0x0000000110100810 */ /* 0x000fca0007ffe0ff */
[----:B------:R-:W-:Y:S01]  /*0280*/  @!P1 IMAD.MOV R16, RZ, RZ, -R16 ;  /* 0x000000ffff109224 */ /* 0x000fe200078e0a10 */
[----:B------:R-:W-:-:S04]  /*0290*/  @!P2 LOP3.LUT R16, RZ, R0, RZ, 0x33, !PT ;  /* 0x00000000ff10a212 */ /* 0x000fc800078e33ff */
[----:B------:R-:W-:Y:S02]  /*02a0*/  IADD3 R17, PT, PT, -R16, RZ, RZ ;  /* 0x000000ff10117210 */ /* 0x000fe40007ffe1ff */
[----:B-1----:R-:W-:-:S03]  /*02b0*/  ISETP.GE.AND P0, PT, R3, 0x1, PT ;  /* 0x000000010300780c */ /* 0x002fc60003f06270 */
[----:B------:R-:W-:-:S10]  /*02c0*/  IMAD R17, R0, R17, R19 ;  /* 0x0000001100117224 */ /* 0x000fd400078e0213 */
[----:B0-----:R-:W-:Y:S05]  /*02d0*/  @!P0 BRA `(.L_x_0) ;  /* 0x0000000400a88947 */ /* 0x001fea0003800000 */
[C---:B------:R-:W-:Y:S01]  /*02e0*/  ISETP.GE.U32.AND P0, PT, R3.reuse, 0x8, PT ;  /* 0x000000080300780c */ /* 0x040fe20003f06070 */
[----:B------:R-:W-:Y:S01]  /*02f0*/  HFMA2 R18, -RZ, RZ, 0, 0 ;  /* 0x00000000ff127431 */ /* 0x000fe200000001ff */
[----:B------:R-:W-:Y:S01]  /*0300*/  LOP3.LUT R4, R3, 0x7, RZ, 0xc0, !PT ;  /* 0x0000000703047812 */ /* 0x000fe200078ec0ff */
[----:B------:R-:W-:Y:S02]  /*0310*/  IMAD R6, R16, R3, RZ ;  /* 0x0000000310067224 */ /* 0x000fe400078e02ff */
[----:B------:R-:W-:Y:S01]  /*0320*/  IMAD.MOV.U32 R7, RZ, RZ, RZ ;  /* 0x000000ffff077224 */ /* 0x000fe200078e00ff */
[----:B------:R-:W-:-:S07]  /*0330*/  ISETP.NE.AND P1, PT, R4, RZ, PT ;  /* 0x000000ff0400720c */ /* 0x000fce0003f25270 */
[----:B------:R-:W-:Y:S06]  /*0340*/  @!P0 BRA `(.L_x_1) ;  /* 0x0000000000b48947 */ /* 0x000fec0003800000 */
[----:B------:R-:W-:Y:S01]  /*0350*/  LOP3.LUT R7, R3, 0x7ffffff8, RZ, 0xc0, !PT ;  /* 0x7ffffff803077812 */ /* 0x000fe200078ec0ff */
[----:B------:R-:W-:Y:S01]  /*0360*/  IMAD.MOV.U32 R8, RZ, RZ, R6 ;  /* 0x000000ffff087224 */ /* 0x000fe200078e0006 */
[----:B------:R-:W-:Y:S02]  /*0370*/  MOV R18, RZ ;  /* 0x000000ff00127202 */ /* 0x000fe40000000f00 */
[----:B------:R-:W-:Y:S01]  /*0380*/  MOV R5, R17 ;  /* 0x0000001100057202 */ /* 0x000fe20000000f00 */
[----:B------:R-:W-:-:S07]  /*0390*/  IMAD.MOV R9, RZ, RZ, -R7 ;  /* 0x000000ffff097224 */ /* 0x000fce00078e0a07 */
.L_x_2:
[----:B------:R-:W0:Y:S08]  /*03a0*/  LDC.64 R10, c[0x0][0x380] ;  /* 0x0000e000ff0a7b82 */ /* 0x000e300000000a00 */
[----:B------:R-:W1:Y:S01]  /*03b0*/  LDC.64 R20, c[0x0][0x388] ;  /* 0x0000e200ff147b82 */ /* 0x000e620000000a00 */
[----:B0-----:R-:W-:-:S05]  /*03c0*/  IMAD.WIDE R10, R8, 0x4, R10 ;  /* 0x00000004080a7825 */ /* 0x001fca00078e020a */
[----:B------:R-:W2:Y:S01]  /*03d0*/  LDG.E.CONSTANT R15, desc[UR36][R10.64] ;  /* 0x000000240a0f7981 */ /* 0x000ea2000c1e9900 */
[----:B-1----:R-:W-:-:S03]  /*03e0*/  IMAD.WIDE R20, R5, 0x4, R20 ;  /* 0x0000000405147825 */ /* 0x002fc600078e0214 */
[----:B------:R-:W3:Y:S04]  /*03f0*/  LDG.E.CONSTANT R23, desc[UR36][R10.64+0x4] ;  /* 0x000004240a177981 */ /* 0x000ee8000c1e9900 */
[----:B------:R0:W2:Y:S04]  /*0400*/  LDG.E.CONSTANT R14, desc[UR36][R20.64] ;  /* 0x00000024140e7981 */ /* 0x0000a8000c1e9900 */
[----:B------:R-:W4:Y:S01]  /*0410*/  LDG.E.CONSTANT R28, desc[UR36][R10.64+0x8] ;  /* 0x000008240a1c7981 */ /* 0x000f22000c1e9900 */
[----:B0-----:R-:W-:-:S05]  /*0420*/  IMAD.WIDE R20, R0, 0x4, R20 ;  /* 0x0000000400147825 */ /* 0x001fca00078e0214 */
[----:B------:R-:W3:Y:S01]  /*0430*/  LDG.E.CONSTANT R26, desc[UR36][R20.64] ;  /* 0x00000024141a7981 */ /* 0x000ee2000c1e9900 */
[----:B------:R-:W-:-:S05]  /*0440*/  IMAD.WIDE R24, R0, 0x4, R20 ;  /* 0x0000000400187825 */ /* 0x000fca00078e0214 */
[----:B------:R-:W4:Y:S01]  /*0450*/  LDG.E.CONSTANT R29, desc[UR36][R24.64] ;  /* 0x00000024181d7981 */ /* 0x000f22000c1e9900 */
[----:B------:R-:W-:-:S03]  /*0460*/  IMAD.WIDE R12, R0, 0x4, R24 ;  /* 0x00000004000c7825 */ /* 0x000fc600078e0218 */
[----:B------:R-:W5:Y:S01]  /*0470*/  LDG.E.CONSTANT R25, desc[UR36][R10.64+0x14] ;  /* 0x000014240a197981 */ /* 0x000f62000c1e9900 */
[----:B--2---:R-:W-:Y:S01]  /*0480*/  FFMA R27, R15, R14, R18 ;  /* 0x0000000e0f1b7223 */ /* 0x004fe20000000012 */
[C---:B------:R-:W-:Y:S02]  /*0490*/  IMAD.WIDE R14, R0.reuse, 0x4, R12 ;  /* 0x00000004000e7825 */ /* 0x040fe400078e020c */
[----:B------:R3:W2:Y:S02]  /*04a0*/  LDG.E.CONSTANT R18, desc[UR36][R12.64] ;  /* 0x000000240c127981 */ /* 0x0006a4000c1e9900 */
[----:B---3--:R-:W-:Y:S01]  /*04b0*/  FFMA R13, R23, R26, R27 ;  /* 0x0000001a170d7223 */ /* 0x008fe2000000001b */
[----:B------:R-:W-:Y:S01]  /*04c0*/  IMAD.WIDE R26, R0, 0x4, R14 ;  /* 0x00000004001a7825 */ /* 0x000fe200078e020e */
[----:B------:R-:W2:Y:S03]  /*04d0*/  LDG.E.CONSTANT R23, desc[UR36][R10.64+0xc] ;  /* 0x00000c240a177981 */ /* 0x000ea6000c1e9900 */
[----:B----4-:R-:W-:Y:S01]  /*04e0*/  FFMA R28, R28, R29, R13 ;  /* 0x0000001d1c1c7223 */ /* 0x010fe2000000000d */
[----:B------:R-:W3:Y:S01]  /*04f0*/  LDG.E.CONSTANT R14, desc[UR36][R14.64] ;  /* 0x000000240e0e7981 */ /* 0x000ee2000c1e9900 */
[----:B------:R-:W-:-:S03]  /*0500*/  IMAD.WIDE R20, R0, 0x4, R26 ;  /* 0x0000000400147825 */ /* 0x000fc600078e021a */
[----:B------:R-:W3:Y:S04]  /*0510*/  LDG.E.CONSTANT R29, desc[UR36][R10.64+0x10] ;  /* 0x000010240a1d7981 */ /* 0x000ee8000c1e9900 */
[----:B------:R-:W5:Y:S01]  /*0520*/  LDG.E.CONSTANT R26, desc[UR36][R26.64] ;  /* 0x000000241a1a7981 */ /* 0x000f62000c1e9900 */
[----:B------:R-:W-:-:S03]  /*0530*/  IMAD.WIDE R12, R0, 0x4, R20 ;  /* 0x00000004000c7825 */ /* 0x000fc600078e0214 */
[----:B------:R-:W4:Y:S04]  /*0540*/  LDG.E.CONSTANT R24, desc[UR36][R20.64] ;  /* 0x0000002414187981 */ /* 0x000f28000c1e9900 */
[----:B------:R-:W4:Y:S04]  /*0550*/  LDG.E.CONSTANT R15, desc[UR36][R10.64+0x18] ;  /* 0x000018240a0f7981 */ /* 0x000f28000c1e9900 */
[----:B------:R-:W4:Y:S04]  /*0560*/  LDG.E.CONSTANT R12, desc[UR36][R12.64] ;  /* 0x000000240c0c7981 */ /* 0x000f28000c1e9900 */
[----:B------:R-:W4:Y:S01]  /*0570*/  LDG.E.CONSTANT R20, desc[UR36][R10.64+0x1c] ;  /* 0x00001c240a147981 */ /* 0x000f22000c1e9900 */
[----:B------:R-:W-:-:S04]  /*0580*/  IADD3 R9, PT, PT, R9, 0x8, RZ ;  /* 0x0000000809097810 */ /* 0x000fc80007ffe0ff */
[----:B------:R-:W-:Y:S01]  /*0590*/  ISETP.NE.AND P0, PT, R9, RZ, PT ;  /* 0x000000ff0900720c */ /* 0x000fe20003f05270 */
[----:B------:R-:W-:Y:S01]  /*05a0*/  VIADD R8, R8, 0x8 ;  /* 0x0000000808087836 */ /* 0x000fe20000000000 */
[----:B------:R-:W-:Y:S01]  /*05b0*/  LEA R5, R0, R5, 0x3 ;  /* 0x0000000500057211 */ /* 0x000fe200078e18ff */
[----:B--2---:R-:W-:-:S04]  /*05c0*/  FFMA R18, R23, R18, R28 ;  /* 0x0000001217127223 */ /* 0x004fc8000000001c */
[----:B---3--:R-:W-:-:S04]  /*05d0*/  FFMA R14, R29, R14, R18 ;  /* 0x0000000e1d0e7223 */ /* 0x008fc80000000012 */
[----:B-----5:R-:W-:-:S04]  /*05e0*/  FFMA R14, R25, R26, R14 ;  /* 0x0000001a190e7223 */ /* 0x020fc8000000000e */
[----:B----4-:R-:W-:-:S04]  /*05f0*/  FFMA R15, R15, R24, R14 ;  /* 0x000000180f0f7223 */ /* 0x010fc8000000000e */
[----:B------:R-:W-:Y:S01]  /*0600*/  FFMA R18, R20, R12, R15 ;  /* 0x0000000c14127223 */ /* 0x000fe2000000000f */
[----:B------:R-:W-:Y:S06]  /*0610*/  @P0 BRA `(.L_x_2) ;  /* 0xfffffffc00600947 */ /* 0x000fec000383ffff */
.L_x_1:
[----:B------:R-:W-:Y:S05]  /*0620*/  @!P1 BRA `(.L_x_0) ;  /* 0x0000000000d49947 */ /* 0x000fea0003800000 */
[----:B------:R-:W-:Y:S02]  /*0630*/  ISETP.GE.U32.AND P0, PT, R4, 0x4, PT ;  /* 0x000000040400780c */ /* 0x000fe40003f06070 */
[----:B------:R-:W-:-:S04]  /*0640*/  LOP3.LUT R20, R3, 0x3, RZ, 0xc0, !PT ;  /* 0x0000000303147812 */ /* 0x000fc800078ec0ff */
[----:B------:R-:W-:-:S07]  /*0650*/  ISETP.NE.AND P1, PT, R20, RZ, PT ;  /* 0x000000ff1400720c */ /* 0x000fce0003f25270 */
[----:B------:R-:W-:Y:S06]  /*0660*/  @!P0 BRA `(.L_x_3) ;  /* 0x0000000000588947 */ /* 0x000fec0003800000 */
[----:B------:R-:W0:Y:S01]  /*0670*/  LDC.64 R8, c[0x0][0x388] ;  /* 0x0000e200ff087b82 */ /* 0x000e220000000a00 */
[----:B------:R-:W-:Y:S02]  /*0680*/  IMAD R13, R7, R0, R17 ;  /* 0x00000000070d7224 */ /* 0x000fe400078e0211 */
[----:B------:R-:W-:-:S05]  /*0690*/  IMAD.IADD R11, R6, 0x1, R7 ;  /* 0x00000001060b7824 */ /* 0x000fca00078e0207 */
[----:B------:R-:W1:Y:S01]  /*06a0*/  LDC.64 R4, c[0x0][0x380] ;  /* 0x0000e000ff047b82 */ /* 0x000e620000000a00 */
[----:B0-----:R-:W-:-:S04]  /*06b0*/  IMAD.WIDE R8, R13, 0x4, R8 ;  /* 0x000000040d087825 */ /* 0x001fc800078e0208 */
[----:B-1----:R-:W-:-:S04]  /*06c0*/  IMAD.WIDE R4, R11, 0x4, R4 ;  /* 0x000000040b047825 */ /* 0x002fc800078e0204 */
[C---:B------:R-:W-:Y:S01]  /*06d0*/  IMAD.WIDE R10, R0.reuse, 0x4, R8 ;  /* 0x00000004000a7825 */ /* 0x040fe200078e0208 */
[----:B------:R-:W2:Y:S04]  /*06e0*/  LDG.E.CONSTANT R21, desc[UR36][R4.64] ;  /* 0x0000002404157981 */ /* 0x000ea8000c1e9900 */
[----:B------:R-:W2:Y:S01]  /*06f0*/  LDG.E.CONSTANT R8, desc[UR36][R8.64] ;  /* 0x0000002408087981 */ /* 0x000ea2000c1e9900 */
[----:B------:R-:W-:-:S03]  /*0700*/  IMAD.WIDE R12, R0, 0x4, R10 ;  /* 0x00000004000c7825 */ /* 0x000fc600078e020a */
[----:B------:R-:W3:Y:S04]  /*0710*/  LDG.E.CONSTANT R10, desc[UR36][R10.64] ;  /* 0x000000240a0a7981 */ /* 0x000ee8000c1e9900 */
[----:B------:R-:W3:Y:S01]  /*0720*/  LDG.E.CONSTANT R24, desc[UR36][R4.64+0x4] ;  /* 0x0000042404187981 */ /* 0x000ee2000c1e9900 */
[----:B------:R-:W-:-:S03]  /*0730*/  IMAD.WIDE R14, R0, 0x4, R12 ;  /* 0x00000004000e7825 */ /* 0x000fc600078e020c */
[----:B------:R-:W4:Y:S04]  /*0740*/  LDG.E.CONSTANT R23, desc[UR36][R12.64] ;  /* 0x000000240c177981 */ /* 0x000f28000c1e9900 */
[----:B------:R-:W4:Y:S04]  /*0750*/  LDG.E.CONSTANT R26, desc[UR36][R4.64+0x8] ;  /* 0x00000824041a7981 */ /* 0x000f28000c1e9900 */
[----:B------:R-:W5:Y:S04]  /*0760*/  LDG.E.CONSTANT R28, desc[UR36][R4.64+0xc] ;  /* 0x00000c24041c7981 */ /* 0x000f68000c1e9900 */
[----:B------:R-:W5:Y:S01]  /*0770*/  LDG.E.CONSTANT R14, desc[UR36][R14.64] ;  /* 0x000000240e0e7981 */ /* 0x000f62000c1e9900 */
[----:B------:R-:W-:Y:S01]  /*0780*/  IADD3 R7, PT, PT, R7, 0x4, RZ ;  /* 0x0000000407077810 */ /* 0x000fe20007ffe0ff */
[----:B--2---:R-:W-:-:S04]  /*0790*/  FFMA R21, R21, R8, R18 ;  /* 0x0000000815157223 */ /* 0x004fc80000000012 */
[----:B---3--:R-:W-:-:S04]  /*07a0*/  FFMA R21, R24, R10, R21 ;  /* 0x0000000a18157223 */ /* 0x008fc80000000015 */
[----:B----4-:R-:W-:-:S04]  /*07b0*/  FFMA R21, R26, R23, R21 ;  /* 0x000000171a157223 */ /* 0x010fc80000000015 */
[----:B-----5:R-:W-:-:S07]  /*07c0*/  FFMA R18, R28, R14, R21 ;  /* 0x0000000e1c127223 */ /* 0x020fce0000000015 */
.L_x_3:
[----:B------:R-:W-:Y:S05]  /*07d0*/  @!P1 BRA `(.L_x_0) ;  /* 0x0000000000689947 */ /* 0x000fea0003800000 */
[----:B------:R-:W0:Y:S01]  /*07e0*/  LDC.64 R12, c[0x0][0x388] ;  /* 0x0000e200ff0c7b82 */ /* 0x000e220000000a00 */
[----:B------:R-:W-:Y:S02]  /*07f0*/  ISETP.NE.AND P0, PT, R20, 0x1, PT ;  /* 0x000000011400780c */ /* 0x000fe40003f05270 */
[----:B------:R-:W-:-:S04]  /*0800*/  LOP3.LUT R14, R3, 0x1, RZ, 0xc0, !PT ;  /* 0x00000001030e7812 */ /* 0x000fc800078ec0ff */
[----:B------:R-:W-:Y:S01]  /*0810*/  ISETP.NE.U32.AND P1, PT, R14, 0x1, PT ;  /* 0x000000010e00780c */ /* 0x000fe20003f25070 */
[----:B------:R-:W1:Y:S06]  /*0820*/  LDC.64 R10, c[0x0][0x380] ;  /* 0x0000e000ff0a7b82 */ /* 0x000e6c0000000a00 */
[C---:B------:R-:W-:Y:S02]  /*0830*/  @P0 IMAD R21, R7.reuse, R0, R17 ;  /* 0x0000000007150224 */ /* 0x040fe400078e0211 */
[----:B------:R-:W2:Y:S01]  /*0840*/  LDC.64 R4, c[0x0][0x380] ;  /* 0x0000e000ff047b82 */ /* 0x000ea20000000a00 */
[----:B------:R-:W-:Y:S01]  /*0850*/  @P0 IMAD.IADD R15, R6, 0x1, R7 ;  /* 0x00000001060f0824 */ /* 0x000fe200078e0207 */
[----:B------:R-:W-:-:S05]  /*0860*/  @P0 IADD3 R7, PT, PT, R7, 0x2, RZ ;  /* 0x0000000207070810 */ /* 0x000fca0007ffe0ff */
[----:B------:R-:W-:Y:S01]  /*0870*/  @!P1 IMAD R23, R7, R0, R17 ;  /* 0x0000000007179224 */ /* 0x000fe200078e0211 */
[----:B------:R-:W3:Y:S01]  /*0880*/  LDC.64 R8, c[0x0][0x388] ;  /* 0x0000e200ff087b82 */ /* 0x000ee20000000a00 */
[----:B0-----:R-:W-:-:S04]  /*0890*/  @P0 IMAD.WIDE R12, R21, 0x4, R12 ;  /* 0x00000004150c0825 */ /* 0x001fc800078e020c */
[----:B------:R-:W-:Y:S02]  /*08a0*/  @!P1 IMAD.IADD R21, R6, 0x1, R7 ;  /* 0x0000000106159824 */ /* 0x000fe400078e0207 */
[----:B-1----:R-:W-:Y:S02]  /*08b0*/  @P0 IMAD.WIDE R10, R15, 0x4, R10 ;  /* 0x000000040f0a0825 */ /* 0x002fe400078e020a */
[----:B------:R-:W4:Y:S02]  /*08c0*/  @P0 LDG.E.CONSTANT R15, desc[UR36][R12.64] ;  /* 0x000000240c0f0981 */ /* 0x000f24000c1e9900 */
[----:B------:R-:W-:Y:S02]  /*08d0*/  @P0 IMAD.WIDE R6, R0, 0x4, R12 ;  /* 0x0000000400060825 */ /* 0x000fe400078e020c */
[----:B------:R-:W4:Y:S02]  /*08e0*/  @P0 LDG.E.CONSTANT R25, desc[UR36][R10.64] ;  /* 0x000000240a190981 */ /* 0x000f24000c1e9900 */
[----:B--2---:R-:W-:-:S02]  /*08f0*/  @!P1 IMAD.WIDE R4, R21, 0x4, R4 ;  /* 0x0000000415049825 */ /* 0x004fc400078e0204 */
[----:B------:R-:W2:Y:S04]  /*0900*/  @P0 LDG.E.CONSTANT R0, desc[UR36][R10.64+0x4] ;  /* 0x000004240a000981 */ /* 0x000ea8000c1e9900 */
[----:B------:R-:W2:Y:S01]  /*0910*/  @P0 LDG.E.CONSTANT R6, desc[UR36][R6.64] ;  /* 0x0000002406060981 */ /* 0x000ea2000c1e9900 */
[----:B---3--:R-:W-:-:S03]  /*0920*/  @!P1 IMAD.WIDE R8, R23, 0x4, R8 ;  /* 0x0000000417089825 */ /* 0x008fc600078e0208 */
[----:B------:R-:W3:Y:S04]  /*0930*/  @!P1 LDG.E.CONSTANT R5, desc[UR36][R4.64] ;  /* 0x0000002404059981 */ /* 0x000ee8000c1e9900 */
[----:B------:R-:W3:Y:S01]  /*0940*/  @!P1 LDG.E.CONSTANT R8, desc[UR36][R8.64] ;  /* 0x0000002408089981 */ /* 0x000ee2000c1e9900 */
[----:B----4-:R-:W-:-:S04]  /*0950*/  @P0 FFMA R15, R25, R15, R18 ;  /* 0x0000000f190f0223 */ /* 0x010fc80000000012 */
[----:B--2---:R-:W-:-:S04]  /*0960*/  @P0 FFMA R18, R0, R6, R15 ;  /* 0x0000000600120223 */ /* 0x004fc8000000000f */
[----:B---3--:R-:W-:-:S07]  /*0970*/  @!P1 FFMA R18, R5, R8, R18 ;  /* 0x0000000805129223 */ /* 0x008fce0000000012 */
.L_x_0:
[----:B------:R-:W-:Y:S01]  /*0980*/  FSETP.NE.AND P0, PT, |R18|, +INF , PT ;  /* 0x7f8000001200780b */ /* 0x000fe20003f05200 */
[----:B------:R-:W-:Y:S04]  /*0990*/  BSSY.RECONVERGENT B7, `(.L_x_4) ;  /* 0x000002f000077945 */ /* 0x000fe80003800200 */
[----:B------:R-:W-:Y:S08]  /*09a0*/  BSSY.RELIABLE B6, `(.L_x_5) ;  /* 0x0000021000067945 */ /* 0x000ff00003800100 */
[----:B------:R-:W-:Y:S05]  /*09b0*/  @P0 BRA `(.L_x_6) ;  /* 0x00000000005c0947 */ /* 0x000fea0003800000 */
[----:B------:R-:W0:Y:S01]  /*09c0*/  LDC.64 R4, c[0x0][0x380] ;  /* 0x0000e000ff047b82 */ /* 0x000e220000000a00 */
[----:B------:R-:W-:-:S07]  /*09d0*/  IMAD R3, R16, R3, RZ ;  /* 0x0000000310037224 */ /* 0x000fce00078e02ff */
[----:B------:R-:W1:Y:S01]  /*09e0*/  LDC.64 R6, c[0x0][0x388] ;  /* 0x0000e200ff067b82 */ /* 0x000e620000000a00 */
[----:B------:R-:W2:Y:S01]  /*09f0*/  F2F.F64.F32 R12, R18 ;  /* 0x00000012000c7310 */ /* 0x000ea20000201800 */
[----:B------:R-:W-:Y:S01]  /*0a00*/  MOV R0, 0x0 ;  /* 0x0000000000007802 */ /* 0x000fe20000000f00 */
[----:B------:R-:W3:Y:S01]  /*0a10*/  LDCU.64 UR4, c[0x4][0x50] ;  /* 0x01000a00ff0477ac */ /* 0x000ee20008000a00 */
[----:B0-----:R-:W-:-:S05]  /*0a20*/  IMAD.WIDE R4, R3, 0x4, R4 ;  /* 0x0000000403047825 */ /* 0x001fca00078e0204 */
[----:B------:R3:W4:Y:S01]  /*0a30*/  LDG.E.CONSTANT R8, desc[UR36][R4.64] ;  /* 0x0000002404087981 */ /* 0x000722000c1e9900 */
[----:B-1----:R-:W-:-:S05]  /*0a40*/  IMAD.WIDE R6, R17, 0x4, R6 ;  /* 0x0000000411067825 */ /* 0x002fca00078e0206 */
[----:B------:R0:W5:Y:S01]  /*0a50*/  LDG.E.CONSTANT R10, desc[UR36][R6.64] ;  /* 0x00000024060a7981 */ /* 0x000162000c1e9900 */
[----:B------:R1:W1:Y:S03]  /*0a60*/  LDC.64 R14, c[0x4][R0] ;  /* 0x01000000000e7b82 */ /* 0x0002660000000a00 */
[----:B--2---:R2:W-:Y:S04]  /*0a70*/  STL.64 [R1], R12 ;  /* 0x0000000c01007387 */ /* 0x0045e80000100a00 */
[----:B------:R2:W-:Y:S01]  /*0a80*/  STL.64 [R1+0x8], R16 ;  /* 0x0000081001007387 */ /* 0x0005e20000100a00 */
[----:B---3--:R-:W-:Y:S01]  /*0a90*/  MOV R4, UR4 ;  /* 0x0000000400047c02 */ /* 0x008fe20008000f00 */
[----:B------:R-:W-:Y:S01]  /*0aa0*/  IMAD.U32 R5, RZ, RZ, UR5 ;  /* 0x00000005ff057e24 */ /* 0x000fe2000f8e00ff */
[----:B0-----:R-:W-:Y:S01]  /*0ab0*/  MOV R6, R22 ;  /* 0x0000001600067202 */ /* 0x001fe20000000f00 */
[----:B------:R-:W-:Y:S01]  /*0ac0*/  IMAD.MOV.U32 R7, RZ, RZ, R2 ;  /* 0x000000ffff077224 */ /* 0x000fe200078e0002 */
[----:B----4-:R-:W-:Y:S08]  /*0ad0*/  F2F.F64.F32 R8, R8 ;  /* 0x0000000800087310 */ /* 0x010ff00000201800 */
[----:B-----5:R-:W0:Y:S02]  /*0ae0*/  F2F.F64.F32 R10, R10 ;  /* 0x0000000a000a7310 */ /* 0x020e240000201800 */
[----:B01----:R2:W-:Y:S02]  /*0af0*/  STL.128 [R1+0x10], R8 ;  /* 0x0000100801007387 */ /* 0x0035e40000100c00 */
[----:B------:R-:W-:-:S07]  /*0b00*/  LEPC R20, `(.L_x_7) ;  /* 0x000000001014794e */ /* 0x000fce0000000000 */
[----:B--2---:R-:W-:Y:S05]  /*0b10*/  CALL.ABS.NOINC R14 ;  /* 0x000000000e007343 */ /* 0x004fea0003c00000 */
.L_x_7:
[----:B------:R-:W-:Y:S05]  /*0b20*/  BRA `(.L_x_8) ;  /* 0x0000000000107947 */ /* 0x000fea0003800000 */
.L_x_6:
[----:B------:R-:W-:Y:S02]  /*0b30*/  FSETP.GT.AND P0, PT, |R18|, 1.00000000000000000000e+10, PT ;  /* 0x501502f91200780b */ /* 0x000fe40003f04200 */
[----:B------:R-:W-:-:S11]  /*0b40*/  MOV R23, R18 ;  /* 0x0000001200177202 */ /* 0x000fd60000000f00 */
[----:B------:R-:W-:Y:S05]  /*0b50*/  @!P0 BREAK.RELIABLE B6 ;  /* 0x0000000000068942 */ /* 0x000fea0003800100 */
[----:B------:R-:W-:Y:S05]  /*0b60*/  @!P0 BRA `(.L_x_9) ;  /* 0x0000000000448947 */ /* 0x000fea0003800000 */
.L_x_8:
[----:B------:R-:W-:Y:S01]  /*0b70*/  ISETP.NE.AND P0, PT, R19, RZ, PT ;  /* 0x000000ff1300720c */ /* 0x000fe20003f05270 */
[----:B------:R-:W-:-:S12]  /*0b80*/  IMAD.MOV.U32 R23, RZ, RZ, RZ ;  /* 0x000000ffff177224 */ /* 0x000fd800078e00ff */
[----:B------:R-:W-:Y:S05]  /*0b90*/  @P0 BREAK.RELIABLE B6 ;  /* 0x0000000000060942 */ /* 0x000fea0003800100 */
[----:B------:R-:W-:Y:S05]  /*0ba0*/  @P0 BRA `(.L_x_9) ;  /* 0x0000000000340947 */ /* 0x000fea0003800000 */
[----:B------:R-:W-:Y:S05]  /*0bb0*/  BSYNC.RELIABLE B6 ;  /* 0x0000000000067941 */ /* 0x000fea0003800100 */
.L_x_5:
[----:B------:R-:W0:Y:S01]  /*0bc0*/  F2F.F64.F32 R8, R18 ;  /* 0x0000001200087310 */ /* 0x000e220000201800 */
[----:B------:R-:W-:Y:S01]  /*0bd0*/  MOV R0, 0x0 ;  /* 0x0000000000007802 */ /* 0x000fe20000000f00 */
[----:B------:R1:W-:Y:S01]  /*0be0*/  STL.64 [R1+0x8], R16 ;  /* 0x0000081001007387 */ /* 0x0003e20000100a00 */
[----:B------:R-:W2:Y:S01]  /*0bf0*/  LDCU.64 UR4, c[0x4][0x58] ;  /* 0x01000b00ff0477ac */ /* 0x000ea20008000a00 */
[----:B------:R-:W-:Y:S01]  /*0c00*/  MOV R6, R22 ;  /* 0x0000001600067202 */ /* 0x000fe20000000f00 */
[----:B------:R1:W3:Y:S01]  /*0c10*/  LDC.64 R10, c[0x4][R0] ;  /* 0x01000000000a7b82 */ /* 0x0002e20000000a00 */
[----:B------:R-:W-:Y:S01]  /*0c20*/  IMAD.MOV.U32 R7, RZ, RZ, R2 ;  /* 0x000000ffff077224 */ /* 0x000fe200078e0002 */
[----:B0-----:R1:W-:Y:S01]  /*0c30*/  STL.64 [R1], R8 ;  /* 0x0000000801007387 */ /* 0x0013e20000100a00 */
[----:B--2---:R-:W-:Y:S01]  /*0c40*/  MOV R4, UR4 ;  /* 0x0000000400047c02 */ /* 0x004fe20008000f00 */
[----:B------:R-:W-:-:S07]  /*0c50*/  IMAD.U32 R5, RZ, RZ, UR5 ;  /* 0x00000005ff057e24 */ /* 0x000fce000f8e00ff */
[----:B------:R-:W-:-:S07]  /*0c60*/  LEPC R20, `(.L_x_9) ;  /* 0x000000001014794e */ /* 0x000fce0000000000 */
[----:B-1-3--:R-:W-:Y:S05]  /*0c70*/  CALL.ABS.NOINC R10 ;  /* 0x000000000a007343 */ /* 0x00afea0003c00000 */
.L_x_9:
[----:B------:R-:W-:Y:S05]  /*0c80*/  BSYNC.RECONVERGENT B7 ;  /* 0x0000000000077941 */ /* 0x000fea0003800200 */
.L_x_4:
[----:B------:R-:W0:Y:S01]  /*0c90*/  LDC R0, c[0x0][0x3a0] ;  /* 0x0000e800ff007b82 */ /* 0x000e220000000800 */
[----:B------:R-:W-:-:S07]  /*0ca0*/  ISETP.GT.AND P0, PT, R19, 0x9, PT ;  /* 0x000000091300780c */ /* 0x000fce0003f04270 */
[----:B------:R-:W1:Y:S01]  /*0cb0*/  LDC.64 R4, c[0x0][0x390] ;  /* 0x0000e400ff047b82 */ /* 0x000e620000000a00 */
[----:B0-----:R-:W-:-:S04]  /*0cc0*/  IMAD R17, R16, R0, R17 ;  /* 0x0000000010117224 */ /* 0x001fc800078e0211 */
[----:B-1----:R-:W-:-:S05]  /*0cd0*/  IMAD.WIDE R4, R17, 0x4, R4 ;  /* 0x0000000411047825 */ /* 0x002fca00078e0204 */
[----:B------:R0:W-:Y:S01]  /*0ce0*/  STG.E desc[UR36][R4.64], R23 ;  /* 0x0000001704007986 */ /* 0x0001e2000c101924 */
[----:B------:R-:W-:Y:S05]  /*0cf0*/  @P0 EXIT ;  /* 0x000000000000094d */ /* 0x000fea0003800000 */
[----:B------:R-:W1:Y:S01]  /*0d00*/  LDC.64 R8, c[0x0][0x398] ;  /* 0x0000e600ff087b82 */ /* 0x000e620000000a00 */
[----:B------:R-:W-:Y:S01]  /*0d10*/  MOV R24, 0x0 ;  /* 0x0000000000187802 */ /* 0x000fe20000000f00 */
[----:B------:R2:W-:Y:S01]  /*0d20*/  STL [R1+0x8], R0 ;  /* 0x0000080001007387 */ /* 0x0005e20000100800 */
[----:B------:R-:W0:Y:S01]  /*0d30*/  LDCU.64 UR4, c[0x4][0x60] ;  /* 0x01000c00ff0477ac */ /* 0x000e220008000a00 */
[----:B------:R-:W-:Y:S02]  /*0d40*/  CS2R R16, SRZ ;  /* 0x0000000000107805 */ /* 0x000fe4000001ff00 */
[----:B------:R-:W-:Y:S02]  /*0d50*/  CS2R R18, SRZ ;  /* 0x0000000000127805 */ /* 0x000fe4000001ff00 */
[----:B------:R-:W-:Y:S01]  /*0d60*/  MOV R6, R22 ;  /* 0x0000001600067202 */ /* 0x000fe20000000f00 */
[----:B------:R-:W-:Y:S01]  /*0d70*/  IMAD.MOV.U32 R7, RZ, RZ, R2 ;  /* 0x000000ffff077224 */ /* 0x000fe200078e0002 */
[----:B------:R2:W3:Y:S01]  /*0d80*/  LDC.64 R10, c[0x4][R24] ;  /* 0x01000000180a7b82 */ /* 0x0004e20000000a00 */
[----:B0-----:R-:W-:Y:S01]  /*0d90*/  MOV R4, UR4 ;  /* 0x0000000400047c02 */ /* 0x001fe20008000f00 */
[----:B------:R-:W-:Y:S01]  /*0da0*/  IMAD.U32 R5, RZ, RZ, UR5 ;  /* 0x00000005ff057e24 */ /* 0x000fe2000f8e00ff */
[----:B-1----:R2:W-:Y:S06]  /*0db0*/  STL.64 [R1], R8 ;  /* 0x0000000801007387 */ /* 0x0025ec0000100a00 */
[----:B------:R-:W-:-:S07]  /*0dc0*/  LEPC R20, `(.L_x_10) ;  /* 0x000000001014794e */ /* 0x000fce0000000000 */
[----:B--23--:R-:W-:Y:S05]  /*0dd0*/  CALL.ABS.NOINC R10 ;  /* 0x000000000a007343 */ /* 0x00cfea0003c00000 */
.L_x_10:
[----:B------:R-:W0:Y:S01]  /*0de0*/  F2F.F64.F32 R8, R23 ;  /* 0x0000001700087310 */ /* 0x000e220000201800 */
[----:B------:R-:W1:Y:S01]  /*0df0*/  LDC.64 R24, c[0x4][R24] ;  /* 0x0100000018187b82 */ /* 0x000e620000000a00 */
[----:B------:R-:W2:Y:S01]  /*0e00*/  LDCU.64 UR4, c[0x4][0x18] ;  /* 0x01000300ff0477ac */ /* 0x000ea20008000a00 */
[----:B------:R-:W-:Y:S01]  /*0e10*/  MOV R6, R22 ;  /* 0x0000001600067202 */ /* 0x000fe20000000f00 */
[----:B------:R-:W-:Y:S01]  /*0e20*/  IMAD.MOV.U32 R7, RZ, RZ, R2 ;  /* 0x000000ffff077224 */ /* 0x000fe200078e0002 */
[----:B0-----:R0:W-:Y:S01]  /*0e30*/  STL.64 [R1], R8 ;  /* 0x0000000801007387 */ /* 0x0011e20000100a00 */
[----:B--2---:R-:W-:Y:S01]  /*0e40*/  MOV R4, UR4 ;  /* 0x0000000400047c02 */ /* 0x004fe20008000f00 */
[----:B------:R-:W-:-:S07]  /*0e50*/  IMAD.U32 R5, RZ, RZ, UR5 ;  /* 0x00000005ff057e24 */ /* 0x000fce000f8e00ff */
[----:B------:R-:W-:-:S07]  /*0e60*/  LEPC R20, `(.L_x_11) ;  /* 0x000000001014794e */ /* 0x000fce0000000000 */
[----:B01----:R-:W-:Y:S05]  /*0e70*/  CALL.ABS.NOINC R24 ;  /* 0x0000000018007343 */ /* 0x003fea0003c00000 */
.L_x_11:
[----:B------:R-:W0:Y:S01]  /*0e80*/  LDC.64 R4, c[0x0][0x388] ;  /* 0x0000e200ff047b82 */ /* 0x000e220000000a00 */
[----:B------:R-:W1:Y:S07]  /*0e90*/  LDCU.64 UR4, c[0x4][0x20] ;  /* 0x01000400ff0477ac */ /* 0x000e6e0008000a00 */
[----:B------:R-:W2:Y:S01]  /*0ea0*/  LDC R3, c[0x0][0x3a0] ;  /* 0x0000e800ff037b82 */ /* 0x000ea20000000800 */
[----:B0-----:R-:W3:Y:S01]  /*0eb0*/  LDG.E.CONSTANT R8, desc[UR36][R4.64] ;  /* 0x0000002404087981 */ /* 0x001ee2000c1e9900 */
[----:B------:R-:W-:-:S02]  /*0ec0*/  MOV R0, 0x0 ;  /* 0x0000000000007802 */ /* 0x000fc40000000f00 */
[----:B------:R-:W-:Y:S02]  /*0ed0*/  CS2R R10, SRZ ;  /* 0x00000000000a7805 */ /* 0x000fe4000001ff00 */
[----:B--2---:R-:W-:Y:S01]  /*0ee0*/  ISETP.GE.AND P0, PT, R3, 0x2, PT ;  /* 0x000000020300780c */ /* 0x004fe20003f06270 */
[----:B---3--:R-:W0:-:S12]  /*0ef0*/  F2F.F64.F32 R8, R8 ;  /* 0x0000000800087310 */ /* 0x008e180000201800 */
[----:B-1----:R-:W-:Y:S05]  /*0f00*/  @!P0 BRA `(.L_x_12) ;  /* 0x0000000000248947 */ /* 0x002fea0003800000 */
[----:B------:R-:W2:Y:S01]  /*0f10*/  LDG.E.CONSTANT R10, desc[UR36][R4.64+0x4] ;  /* 0x00000424040a7981 */ /* 0x000ea2000c1e9900 */
[----:B------:R-:W-:Y:S01]  /*0f20*/  ISETP.NE.AND P0, PT, R3, 0x2, PT ;  /* 0x000000020300780c */ /* 0x000fe20003f05270 */
[----:B--2---:R-:W1:-:S12]  /*0f30*/  F2F.F64.F32 R10, R10 ;  /* 0x0000000a000a7310 */ /* 0x004e580000201800 */
[----:B------:R-:W-:Y:S05]  /*0f40*/  @!P0 BRA `(.L_x_12) ;  /* 0x0000000000148947 */ /* 0x000fea0003800000 */
[----:B------:R-:W-:Y:S01]  /*0f50*/  ISETP.GE.U32.AND P0, PT, R3, 0x4, PT ;  /* 0x000000040300780c */ /* 0x000fe20003f06070 */
[----:B------:R-:W2:-:S12]  /*0f60*/  LDG.E.CONSTANT R16, desc[UR36][R4.64+0x8] ;  /* 0x0000082404107981 */ /* 0x000e98000c1e9900 */
[----:B------:R-:W3:Y:S01]  /*0f70*/  @P0 LDG.E.CONSTANT R3, desc[UR36][R4.64+0xc] ;  /* 0x00000c2404030981 */ /* 0x000ee2000c1e9900 */
[----:B--2---:R-:W2:Y:S08]  /*0f80*/  F2F.F64.F32 R16, R16 ;  /* 0x0000001000107310 */ /* 0x004eb00000201800 */
[----:B---3--:R3:W4:Y:S02]  /*0f90*/  @P0 F2F.F64.F32 R18, R3 ;  /* 0x0000000300120310 */ /* 0x0087240000201800 */
.L_x_12:
[----:B--2-4-:R2:W-:Y:S01]  /*0fa0*/  STL.128 [R1+0x10], R16 ;  /* 0x0000101001007387 */ /* 0x0145e20000100c00 */
[----:B------:R2:W4:Y:S01]  /*0fb0*/  LDC.64 R12, c[0x4][R0] ;  /* 0x01000000000c7b82 */ /* 0x0005220000000a00 */
[----:B------:R-:W-:Y:S01]  /*0fc0*/  MOV R4, UR4 ;  /* 0x0000000400047c02 */ /* 0x000fe20008000f00 */
[----:B------:R-:W-:Y:S01]  /*0fd0*/  IMAD.U32 R5, RZ, RZ, UR5 ;  /* 0x00000005ff057e24 */ /* 0x000fe2000f8e00ff */
[----:B01----:R2:W-:Y:S01]  /*0fe0*/  STL.128 [R1], R8 ;  /* 0x0000000801007387 */ /* 0x0035e20000100c00 */
[----:B------:R-:W-:Y:S01]  /*0ff0*/  MOV R6, R22 ;  /* 0x0000001600067202 */ /* 0x000fe20000000f00 */
[----:B------:R-:W-:-:S07]  /*1000*/  IMAD.MOV.U32 R7, RZ, RZ, R2 ;  /* 0x000000ffff077224 */ /* 0x000fce00078e0002 */
[----:B------:R-:W-:-:S07]  /*1010*/  LEPC R20, `(.L_x_13) ;  /* 0x000000001014794e */ /* 0x000fce0000000000 */
[----:B--234-:R-:W-:Y:S05]  /*1020*/  CALL.ABS.NOINC R12 ;  /* 0x000000000c007343 */ /* 0x01cfea0003c00000 */
.L_x_13:
[----:B------:R-:W0:Y:S01]  /*1030*/  LDC.64 R4, c[0x0][0x380] ;  /* 0x0000e000ff047b82 */ /* 0x000e220000000a00 */
[----:B------:R-:W1:Y:S07]  /*1040*/  LDCU.64 UR4, c[0x4][0x28] ;  /* 0x01000500ff0477ac */ /* 0x000e6e0008000a00 */
[----:B------:R-:W2:Y:S01]  /*1050*/  LDC R3, c[0x0][0x39c] ;  /* 0x0000e700ff037b82 */ /* 0x000ea20000000800 */
[----:B0-----:R-:W3:Y:S01]  /*1060*/  LDG.E.CONSTANT R8, desc[UR36][R4.64] ;  /* 0x0000002404087981 */ /* 0x001ee2000c1e9900 */
[----:B------:R-:W-:-:S02]  /*1070*/  MOV R0, 0x0 ;  /* 0x0000000000007802 */ /* 0x000fc40000000f00 */
[----:B------:R-:W-:Y:S02]  /*1080*/  CS2R R10, SRZ ;  /* 0x00000000000a7805 */ /* 0x000fe4000001ff00 */
[----:B------:R-:W-:Y:S02]  /*1090*/  CS2R R12, SRZ ;  /* 0x00000000000c7805 */ /* 0x000fe4000001ff00 */
        /* <DEDUP_REMOVED lines=13> */
.L_x_14:
        /* <DEDUP_REMOVED lines=9> */
.L_x_15:
[----:B------:R-:W-:Y:S05]  /*1200*/  EXIT ;  /* 0x000000000000794d */ /* 0x000fea0003800000 */
.L_x_16:
[----:B------:R-:W-:-:S00]  /*1210*/  BRA `(.L_x_16) ;  /* 0xfffffffc00fc7947 */ /* 0x000fc0000383ffff */
[----:B------:R-:W-:-:S00]  /*1220*/  NOP ;  /* 0x0000000000007918 */ /* 0x000fc00000000000 */
        /* <DEDUP_REMOVED lines=13> */
.L_x_47:


//--------------------- .text._Z13fill_gradientPfif --------------------------
	.section	.text._Z13fill_gradientPfif,"ax",@progbits
	.align	128
        .global         _Z13fill_gradientPfif
        .type           _Z13fill_gradientPfif,@function
        .size           _Z13fill_gradientPfif,(.L_x_48 - _Z13fill_gradientPfif)
        .other          _Z13fill_gradientPfif,@"STO_CUDA_ENTRY STV_DEFAULT"
_Z13fill_gradientPfif:
.text._Z13fill_gradientPfif:
[----:B------:R-:W0:Y:S01]  /*0000*/  LDC R1, c[0x0][0x37c] ;  /* 0x0000df00ff017b82 */ /* 0x000e220000000800 */
[----:B------:R-:W1:Y:S01]  /*0010*/  S2R R0, SR_TID.X ;  /* 0x0000000000007919 */ /* 0x000e620000002100 */
[----:B------:R-:W2:Y:S06]  /*0020*/  LDCU UR5, c[0x0][0x2fc] ;  /* 0x00005f80ff0577ac */ /* 0x000eac0008000800 */
[----:B------:R-:W1:Y:S01]  /*0030*/  S2UR UR6, SR_CTAID.X ;  /* 0x00000000000679c3 */ /* 0x000e620000002500 */
[----:B0-----:R-:W-:Y:S01]  /*0040*/  VIADD R1, R1, 0xfffffff8 ;  /* 0xfffffff801017836 */ /* 0x001fe20000000000 */
[----:B------:R-:W0:Y:S01]  /*0050*/  LDCU UR7, c[0x0][0x388] ;  /* 0x00007100ff0777ac */ /* 0x000e220008000800 */
[----:B------:R-:W3:Y:S05]  /*0060*/  LDCU UR4, c[0x0][0x2f8] ;  /* 0x00005f00ff0477ac */ /* 0x000eea0008000800 */
[----:B------:R-:W1:Y:S01]  /*0070*/  LDC R3, c[0x0][0x360] ;  /* 0x0000d800ff037b82 */ /* 0x000e620000000800 */
[----:B---3--:R-:W-:-:S05]  /*0080*/  IADD3 R6, P1, PT, R1, UR4, RZ ;  /* 0x0000000401067c10 */ /* 0x008fca000ff3e0ff */
[----:B--2---:R-:W-:Y:S02]  /*0090*/  IMAD.X R7, RZ, RZ, UR5, P1 ;  /* 0x00000005ff077e24 */ /* 0x004fe400088e06ff */
[----:B-1----:R-:W-:-:S05]  /*00a0*/  IMAD R3, R3, UR6, R0 ;  /* 0x0000000603037c24 */ /* 0x002fca000f8e0200 */
[----:B0-----:R-:W-:-:S13]  /*00b0*/  ISETP.GE.AND P0, PT, R3, UR7, PT ;  /* 0x0000000703007c0c */ /* 0x001fda000bf06270 */
[----:B------:R-:W-:Y:S05]  /*00c0*/  @P0 EXIT ;  /* 0x000000000000094d */ /* 0x000fea0003800000 */
[----:B------:R-:W0:Y:S01]  /*00d0*/  LDC.64 R4, c[0x0][0x380] ;  /* 0x0000e000ff047b82 */ /* 0x000e220000000a00 */
[----:B------:R-:W1:Y:S01]  /*00e0*/  LDCU.64 UR4, c[0x0][0x358] ;  /* 0x00006b00ff0477ac */ /* 0x000e620008000a00 */
[----:B------:R-:W-:-:S06]  /*00f0*/  ISETP.NE.AND P0, PT, R3, RZ, PT ;  /* 0x000000ff0300720c */ /* 0x000fcc0003f05270 */
[----:B------:R-:W1:Y:S01]  /*0100*/  LDC R2, c[0x0][0x38c] ;  /* 0x0000e300ff027b82 */ /* 0x000e620000000800 */
[----:B0-----:R-:W-:-:S05]  /*0110*/  IMAD.WIDE R4, R3, 0x4, R4 ;  /* 0x0000000403047825 */ /* 0x001fca00078e0204 */
[----:B-1----:R0:W-:Y:S01]  /*0120*/  STG.E desc[UR4][R4.64], R2 ;  /* 0x0000000204007986 */ /* 0x0021e2000c101904 */
[----:B------:R-:W-:Y:S05]  /*0130*/  @P0 EXIT ;  /* 0x000000000000094d */ /* 0x000fea0003800000 */
[----:B0-----:R-:W0:Y:S01]  /*0140*/  F2F.F64.F32 R2, R2 ;  /* 0x0000000200027310 */ /* 0x001e220000201800 */
[----:B------:R-:W-:Y:S01]  /*0150*/  MOV R0, 0x0 ;  /* 0x0000000000007802 */ /* 0x000fe20000000f00 */
[----:B------:R-:W1:Y:S03]  /*0160*/  LDCU.64 UR4, c[0x4][0x48] ;  /* 0x01000900ff0477ac */ /* 0x000e660008000a00 */
[----:B------:R2:W3:Y:S01]  /*0170*/  LDC.64 R8, c[0x4][R0] ;  /* 0x0100000000087b82 */ /* 0x0004e20000000a00 */
[----:B0-----:R2:W-:Y:S01]  /*0180*/  STL.64 [R1], R2 ;  /* 0x0000000201007387 */ /* 0x0015e20000100a00 */
[----:B-1----:R-:W-:Y:S01]  /*0190*/  MOV R4, UR4 ;  /* 0x0000000400047c02 */ /* 0x002fe20008000f00 */
[----:B------:R-:W-:-:S07]  /*01a0*/  IMAD.U32 R5, RZ, RZ, UR5 ;  /* 0x00000005ff057e24 */ /* 0x000fce000f8e00ff */
[----:B------:R-:W-:-:S07]  /*01b0*/  LEPC R20, `(.L_x_17) ;  /* 0x000000001014794e */ /* 0x000fce0000000000 */
[----:B--23--:R-:W-:Y:S05]  /*01c0*/  CALL.ABS.NOINC R8 ;  /* 0x0000000008007343 */ /* 0x00cfea0003c00000 */
.L_x_17:
[----:B------:R-:W-:Y:S05]  /*01d0*/  EXIT ;  /* 0x000000000000794d */ /* 0x000fea0003800000 */
.L_x_18:
        /* <DEDUP_REMOVED lines=10> */
.L_x_48:


//--------------------- .text._Z18add_backward_inputPKfPfi --------------------------
	.section	.text._Z18add_backward_inputPKfPfi,"ax",@progbits
	.align	128
        .global         _Z18add_backward_inputPKfPfi
        .type           _Z18add_backward_inputPKfPfi,@function
        .size           _Z18add_backward_inputPKfPfi,(.L_x_49 - _Z18add_backward_inputPKfPfi)
        .other          _Z18add_backward_inputPKfPfi,@"STO_CUDA_ENTRY STV_DEFAULT"
_Z18add_backward_inputPKfPfi:
.text._Z18add_backward_inputPKfPfi:
        /* <DEDUP_REMOVED lines=14> */
[----:B------:R-:W1:Y:S07]  /*00e0*/  LDCU.64 UR4, c[0x0][0x358] ;  /* 0x00006b00ff0477ac */ /* 0x000e6e0008000a00 */
[----:B------:R-:W2:Y:S01]  /*00f0*/  LDC.64 R4, c[0x0][0x388] ;  /* 0x0000e200ff047b82 */ /* 0x000ea20000000a00 */
[----:B0-----:R-:W-:-:S06]  /*0100*/  IMAD.WIDE R2, R9, 0x4, R2 ;  /* 0x0000000409027825 */ /* 0x001fcc00078e0202 */
[----:B-1----:R-:W3:Y:S01]  /*0110*/  LDG.E R3, desc[UR4][R2.64] ;  /* 0x0000000402037981 */ /* 0x002ee2000c1e1900 */
[C---:B------:R-:W-:Y:S01]  /*0120*/  ISETP.NE.AND P0, PT, R9.reuse, RZ, PT ;  /* 0x000000ff0900720c */ /* 0x040fe20003f05270 */
[----:B--2---:R-:W-:-:S05]  /*0130*/  IMAD.WIDE R4, R9, 0x4, R4 ;  /* 0x0000000409047825 */ /* 0x004fca00078e0204 */
[----:B---3--:R0:W-:Y:S07]  /*0140*/  STG.E desc[UR4][R4.64], R3 ;  /* 0x0000000304007986 */ /* 0x0081ee000c101904 */
[----:B------:R-:W-:Y:S05]  /*0150*/  @P0 EXIT ;  /* 0x000000000000094d */ /* 0x000fea0003800000 */
[----:B0-----:R-:W0:Y:S08]  /*0160*/  LDC.64 R2, c[0x0][0x388] ;  /* 0x0000e200ff027b82 */ /* 0x001e300000000a00 */
[----:B------:R-:W1:Y:S01]  /*0170*/  LDC.64 R12, c[0x0][0x380] ;  /* 0x0000e000ff0c7b82 */ /* 0x000e620000000a00 */
[----:B0-----:R-:W2:Y:S04]  /*0180*/  LDG.E R2, desc[UR4][R2.64] ;  /* 0x0000000402027981 */ /* 0x001ea8000c1e1900 */
[----:B-1----:R-:W3:Y:S01]  /*0190*/  LDG.E R10, desc[UR4][R12.64] ;  /* 0x000000040c0a7981 */ /* 0x002ee2000c1e1900 */
[----:B------:R-:W-:Y:S01]  /*01a0*/  MOV R0, 0x0 ;  /* 0x0000000000007802 */ /* 0x000fe20000000f00 */
[----:B------:R-:W0:Y:S03]  /*01b0*/  LDCU.64 UR4, c[0x4][0x40] ;  /* 0x01000800ff0477ac */ /* 0x000e260008000a00 */
[----:B------:R1:W4:Y:S01]  /*01c0*/  LDC.64 R14, c[0x4][R0] ;  /* 0x01000000000e7b82 */ /* 0x0003220000000a00 */
[----:B0-----:R-:W-:Y:S01]  /*01d0*/  MOV R4, UR4 ;  /* 0x0000000400047c02 */ /* 0x001fe20008000f00 */
[----:B------:R-:W-:Y:S01]  /*01e0*/  IMAD.U32 R5, RZ, RZ, UR5 ;  /* 0x00000005ff057e24 */ /* 0x000fe2000f8e00ff */
[----:B--2---:R-:W-:Y:S08]  /*01f0*/  F2F.F64.F32 R8, R2 ;  /* 0x0000000200087310 */ /* 0x004ff00000201800 */
[----:B---3--:R-:W0:Y:S02]  /*0200*/  F2F.F64.F32 R10, R10 ;  /* 0x0000000a000a7310 */ /* 0x008e240000201800 */
[----:B0---4-:R1:W-:Y:S02]  /*0210*/  STL.128 [R1], R8 ;  /* 0x0000000801007387 */ /* 0x0113e40000100c00 */
[----:B------:R-:W-:-:S07]  /*0220*/  LEPC R20, `(.L_x_19) ;  /* 0x000000001014794e */ /* 0x000fce0000000000 */
[----:B-1----:R-:W-:Y:S05]  /*0230*/  CALL.ABS.NOINC R14 ;  /* 0x000000000e007343 */ /* 0x002fea0003c00000 */
.L_x_19:
[----:B------:R-:W-:Y:S05]  /*0240*/  EXIT ;  /* 0x000000000000794d */ /* 0x000fea0003800000 */
.L_x_20:
        /* <DEDUP_REMOVED lines=11> */
.L_x_49:


//--------------------- .text._Z17add_backward_biasPKfPfii --------------------------
	.section	.text._Z17add_backward_biasPKfPfii,"ax",@progbits
	.align	128
        .global         _Z17add_backward_biasPKfPfii
        .type           _Z17add_backward_biasPKfPfii,@function
        .size           _Z17add_backward_biasPKfPfii,(.L_x_50 - _Z17add_backward_biasPKfPfii)
        .other          _Z17add_backward_biasPKfPfii,@"STO_CUDA_ENTRY STV_DEFAULT"
_Z17add_backward_biasPKfPfii:
.text._Z17add_backward_biasPKfPfii:
[----:B------:R-:W0:Y:S01]  /*0000*/  LDC R1, c[0x0][0x37c] ;  /* 0x0000df00ff017b82 */ /* 0x000e220000000800 */
[----:B------:R-:W1:Y:S01]  /*0010*/  S2R R0, SR_TID.X ;  /* 0x0000000000007919 */ /* 0x000e620000002100 */
[----:B------:R-:W2:Y:S06]  /*0020*/  LDCU UR5, c[0x0][0x2fc] ;  /* 0x00005f80ff0577ac */ /* 0x000eac0008000800 */
[----:B------:R-:W1:Y:S01]  /*0030*/  S2UR UR6, SR_CTAID.X ;  /* 0x00000000000679c3 */ /* 0x000e620000002500 */
[----:B0-----:R-:W-:Y:S01]  /*0040*/  IADD3 R1, PT, PT, R1, -0x8, RZ ;  /* 0xfffffff801017810 */ /* 0x001fe20007ffe0ff */
[----:B------:R-:W0:Y:S06]  /*0050*/  LDCU UR4, c[0x0][0x2f8] ;  /* 0x00005f00ff0477ac */ /* 0x000e2c0008000800 */
[----:B------:R-:W1:Y:S08]  /*0060*/  LDC R3, c[0x0][0x360] ;  /* 0x0000d800ff037b82 */ /* 0x000e700000000800 */
[----:B------:R-:W3:Y:S01]  /*0070*/  LDC R2, c[0x0][0x394] ;  /* 0x0000e500ff027b82 */ /* 0x000ee20000000800 */
[----:B0-----:R-:W-:-:S04]  /*0080*/  IADD3 R6, P1, PT, R1, UR4, RZ ;  /* 0x0000000401067c10 */ /* 0x001fc8000ff3e0ff */
[----:B--2---:R-:W-:Y:S01]  /*0090*/  IADD3.X R7, PT, PT, RZ, UR5, RZ, P1, !PT ;  /* 0x00000005ff077c10 */ /* 0x004fe20008ffe4ff */
[----:B-1----:R-:W-:-:S05]  /*00a0*/  IMAD R3, R3, UR6, R0 ;  /* 0x0000000603037c24 */ /* 0x002fca000f8e0200 */
[----:B---3--:R-:W-:-:S13]  /*00b0*/  ISETP.GE.AND P0, PT, R3, R2, PT ;  /* 0x000000020300720c */ /* 0x008fda0003f06270 */
[----:B------:R-:W-:Y:S05]  /*00c0*/  @P0 EXIT ;  /* 0x000000000000094d */ /* 0x000fea0003800000 */
[----:B------:R-:W0:Y:S01]  /*00d0*/  LDCU UR5, c[0x0][0x390] ;  /* 0x00007200ff0577ac */ /* 0x000e220008000800 */
[----:B------:R-:W-:Y:S01]  /*00e0*/  HFMA2 R0, -RZ, RZ, 0, 0 ;  /* 0x00000000ff007431 */ /* 0x000fe200000001ff */
[----:B------:R-:W1:Y:S01]  /*00f0*/  LDCU.64 UR8, c[0x0][0x358] ;  /* 0x00006b00ff0877ac */ /* 0x000e620008000a00 */
[----:B0-----:R-:W-:-:S09]  /*0100*/  UISETP.GE.AND UP0, UPT, UR5, 0x1, UPT ;  /* 0x000000010500788c */ /* 0x001fd2000bf06270 */
[----:B-1----:R-:W-:Y:S05]  /*0110*/  BRA.U !UP0, `(.L_x_21) ;  /* 0x0000000508f87547 */ /* 0x002fea000b800000 */
[----:B------:R-:W-:Y:S01]  /*0120*/  UISETP.GE.U32.AND UP1, UPT, UR5, 0x10, UPT ;  /* 0x000000100500788c */ /* 0x000fe2000bf26070 */
[----:B------:R-:W-:Y:S01]  /*0130*/  MOV R0, RZ ;  /* 0x000000ff00007202 */ /* 0x000fe20000000f00 */
[----:B------:R-:W-:Y:S01]  /*0140*/  ULOP3.LUT UR6, UR5, 0xf, URZ, 0xc0, !UPT ;  /* 0x0000000f05067892 */ /* 0x000fe2000f8ec0ff */
[----:B------:R-:W-:-:S03]  /*0150*/  UMOV UR4, URZ ;  /* 0x000000ff00047c82 */ /* 0x000fc60008000000 */
[----:B------:R-:W-:-:S03]  /*0160*/  UISETP.NE.AND UP0, UPT, UR6, URZ, UPT ;  /* 0x000000ff0600728c */ /* 0x000fc6000bf05270 */
[----:B------:R-:W-:Y:S08]  /*0170*/  BRA.U !UP1, `(.L_x_22) ;  /* 0x0000000109e47547 */ /* 0x000ff0000b800000 */
[----:B------:R-:W-:Y:S01]  /*0180*/  ULOP3.LUT UR4, UR5, 0x7ffffff0, URZ, 0xc0, !UPT ;  /* 0x7ffffff005047892 */ /* 0x000fe2000f8ec0ff */
[----:B------:R-:W-:Y:S02]  /*0190*/  MOV R0, RZ ;  /* 0x000000ff00007202 */ /* 0x000fe40000000f00 */
[----:B------:R-:W-:Y:S01]  /*01a0*/  MOV R5, R3 ;  /* 0x0000000300057202 */ /* 0x000fe20000000f00 */
[----:B------:R-:W-:-:S12]  /*01b0*/  UIADD3 UR7, UPT, UPT, -UR4, URZ, URZ ;  /* 0x000000ff04077290 */ /* 0x000fd8000fffe1ff */
.L_x_23:
[----:B------:R-:W0:Y:S02]  /*01c0*/  LDC.64 R20, c[0x0][0x380] ;  /* 0x0000e000ff147b82 */ /* 0x000e240000000a00 */
[----:B0-----:R-:W-:-:S05]  /*01d0*/  IMAD.WIDE R20, R5, 0x4, R20 ;  /* 0x0000000405147825 */ /* 0x001fca00078e0214 */
[----:B------:R-:W2:Y:S01]  /*01e0*/  LDG.E R9, desc[UR8][R20.64] ;  /* 0x0000000814097981 */ /* 0x000ea2000c1e1900 */
[----:B------:R-:W-:-:S05]  /*01f0*/  IMAD.WIDE R16, R2, 0x4, R20 ;  /* 0x0000000402107825 */ /* 0x000fca00078e0214 */
[----:B------:R0:W3:Y:S01]  /*0200*/  LDG.E R4, desc[UR8][R16.64] ;  /* 0x0000000810047981 */ /* 0x0000e2000c1e1900 */
[----:B------:R-:W-:-:S05]  /*0210*/  IMAD.WIDE R14, R2, 0x4, R16 ;  /* 0x00000004020e7825 */ /* 0x000fca00078e0210 */
[----:B------:R1:W4:Y:S01]  /*0220*/  LDG.E R8, desc[UR8][R14.64] ;  /* 0x000000080e087981 */ /* 0x000322000c1e1900 */
[----:B------:R-:W-:-:S05]  /*0230*/  IMAD.WIDE R22, R2, 0x4, R14 ;  /* 0x0000000402167825 */ /* 0x000fca00078e020e */
[----:B------:R-:W5:Y:S01]  /*0240*/  LDG.E R10, desc[UR8][R22.64] ;  /* 0x00000008160a7981 */ /* 0x000f62000c1e1900 */
[----:B------:R-:W-:-:S05]  /*0250*/  IMAD.WIDE R24, R2, 0x4, R22 ;  /* 0x0000000402187825 */ /* 0x000fca00078e0216 */
[----:B------:R-:W5:Y:S01]  /*0260*/  LDG.E R27, desc[UR8][R24.64] ;  /* 0x00000008181b7981 */ /* 0x000f62000c1e1900 */
[----:B------:R-:W-:-:S05]  /*0270*/  IMAD.WIDE R12, R2, 0x4, R24 ;  /* 0x00000004020c7825 */ /* 0x000fca00078e0218 */
[----:B------:R1:W5:Y:S01]  /*0280*/  LDG.E R26, desc[UR8][R12.64] ;  /* 0x000000080c1a7981 */ /* 0x000362000c1e1900 */
[----:B------:R-:W-:-:S05]  /*0290*/  IMAD.WIDE R28, R2, 0x4, R12 ;  /* 0x00000004021c7825 */ /* 0x000fca00078e020c */
[----:B------:R1:W5:Y:S01]  /*02a0*/  LDG.E R11, desc[UR8][R28.64] ;  /* 0x000000081c0b7981 */ /* 0x000362000c1e1900 */
[----:B------:R-:W-:-:S04]  /*02b0*/  IMAD.WIDE R18, R2, 0x4, R28 ;  /* 0x0000000402127825 */ /* 0x000fc800078e021c */
[C---:B0-----:R-:W-:Y:S02]  /*02c0*/  IMAD.WIDE R16, R2.reuse, 0x4, R18 ;  /* 0x0000000402107825 */ /* 0x041fe400078e0212 */
[----:B------:R-:W5:Y:S02]  /*02d0*/  LDG.E R18, desc[UR8][R18.64] ;  /* 0x0000000812127981 */ /* 0x000f64000c1e1900 */
[C---:B-1----:R-:W-:Y:S02]  /*02e0*/  IMAD.WIDE R14, R2.reuse, 0x4, R16 ;  /* 0x00000004020e7825 */ /* 0x042fe400078e0210 */
[----:B------:R-:W5:Y:S02]  /*02f0*/  LDG.E R16, desc[UR8][R16.64] ;  /* 0x0000000810107981 */ /* 0x000f64000c1e1900 */
[C---:B------:R-:W-:Y:S02]  /*0300*/  IMAD.WIDE R12, R2.reuse, 0x4, R14 ;  /* 0x00000004020c7825 */ /* 0x040fe400078e020e */
[----:B------:R-:W5:Y:S02]  /*0310*/  LDG.E R14, desc[UR8][R14.64] ;  /* 0x000000080e0e7981 */ /* 0x000f64000c1e1900 */
[----:B------:R-:W-:-:S04]  /*0320*/  IMAD.WIDE R20, R2, 0x4, R12 ;  /* 0x0000000402147825 */ /* 0x000fc800078e020c */
[C---:B------:R-:W-:Y:S01]  /*0330*/  IMAD.WIDE R22, R2.reuse, 0x4, R20 ;  /* 0x0000000402167825 */ /* 0x040fe200078e0214 */
[----:B------:R0:W5:Y:S04]  /*0340*/  LDG.E R15, desc[UR8][R12.64] ;  /* 0x000000080c0f7981 */ /* 0x000168000c1e1900 */
[----:B------:R-:W5:Y:S01]  /*0350*/  LDG.E R20, desc[UR8][R20.64] ;  /* 0x0000000814147981 */ /* 0x000f62000c1e1900 */
[----:B------:R-:W-:-:S03]  /*0360*/  IMAD.WIDE R24, R2, 0x4, R22 ;  /* 0x0000000402187825 */ /* 0x000fc600078e0216 */
[----:B------:R-:W5:Y:S01]  /*0370*/  LDG.E R22, desc[UR8][R22.64] ;  /* 0x0000000816167981 */ /* 0x000f62000c1e1900 */
[----:B------:R-:W-:-:S03]  /*0380*/  IMAD.WIDE R28, R2, 0x4, R24 ;  /* 0x00000004021c7825 */ /* 0x000fc600078e0218 */
[----:B------:R-:W5:Y:S01]  /*0390*/  LDG.E R24, desc[UR8][R24.64] ;  /* 0x0000000818187981 */ /* 0x000f62000c1e1900 */
[----:B0-----:R-:W-:-:S03]  /*03a0*/  IMAD.WIDE R12, R2, 0x4, R28 ;  /* 0x00000004020c7825 */ /* 0x001fc600078e021c */
[----:B------:R-:W5:Y:S04]  /*03b0*/  LDG.E R28, desc[UR8][R28.64] ;  /* 0x000000081c1c7981 */ /* 0x000f68000c1e1900 */
[----:B------:R-:W5:Y:S01]  /*03c0*/  LDG.E R17, desc[UR8][R12.64] ;  /* 0x000000080c117981 */ /* 0x000f62000c1e1900 */
[----:B------:R-:W-:-:S04]  /*03d0*/  UIADD3 UR7, UPT, UPT, UR7, 0x10, URZ ;  /* 0x0000001007077890 */ /* 0x000fc8000fffe0ff */
[----:B------:R-:W-:Y:S01]  /*03e0*/  UISETP.NE.AND UP1, UPT, UR7, URZ, UPT ;  /* 0x000000ff0700728c */ /* 0x000fe2000bf25270 */
[----:B------:R-:W-:Y:S01]  /*03f0*/  LEA R5, R2, R5, 0x4 ;  /* 0x0000000502057211 */ /* 0x000fe200078e20ff */
[----:B--2---:R-:W-:-:S04]  /*0400*/  FADD R9, R9, R0 ;  /* 0x0000000009097221 */ /* 0x004fc80000000000 */
[----:B---3--:R-:W-:-:S04]  /*0410*/  FADD R9, R9, R4 ;  /* 0x0000000409097221 */ /* 0x008fc80000000000 */
[----:B----4-:R-:W-:-:S04]  /*0420*/  FADD R9, R9, R8 ;  /* 0x0000000809097221 */ /* 0x010fc80000000000 */
[----:B-----5:R-:W-:-:S04]  /*0430*/  FADD R10, R9, R10 ;  /* 0x0000000a090a7221 */ /* 0x020fc80000000000 */
[----:B------:R-:W-:-:S04]  /*0440*/  FADD R27, R10, R27 ;  /* 0x0000001b0a1b7221 */ /* 0x000fc80000000000 */
        /* <DEDUP_REMOVED lines=10> */
[----:B------:R-:W-:Y:S01]  /*04f0*/  FADD R0, R28, R17 ;  /* 0x000000111c007221 */ /* 0x000fe20000000000 */
[----:B------:R-:W-:Y:S06]  /*0500*/  BRA.U UP1, `(.L_x_23) ;  /* 0xfffffffd012c7547 */ /* 0x000fec000b83ffff */
.L_x_22:
[----:B------:R-:W-:Y:S05]  /*0510*/  BRA.U !UP0, `(.L_x_21) ;  /* 0x0000000108f87547 */ /* 0x000fea000b800000 */
[----:B------:R-:W-:Y:S02]  /*0520*/  UISETP.GE.U32.AND UP0, UPT, UR6, 0x8, UPT ;  /* 0x000000080600788c */ /* 0x000fe4000bf06070 */
[----:B------:R-:W-:-:S04]  /*0530*/  ULOP3.LUT UR7, UR5, 0x7, URZ, 0xc0, !UPT ;  /* 0x0000000705077892 */ /* 0x000fc8000f8ec0ff */
[----:B------:R-:W-:-:S03]  /*0540*/  UISETP.NE.AND UP1, UPT, UR7, URZ, UPT ;  /* 0x000000ff0700728c */ /* 0x000fc6000bf25270 */
[----:B------:R-:W-:Y:S08]  /*0550*/  BRA.U !UP0, `(.L_x_24) ;  /* 0x00000001086c7547 */ /* 0x000ff0000b800000 */
[----:B------:R-:W0:Y:S01]  /*0560*/  LDC.64 R4, c[0x0][0x380] ;  /* 0x0000e000ff047b82 */ /* 0x000e220000000a00 */
[----:B------:R-:W-:-:S04]  /*0570*/  IMAD R9, R2, UR4, R3 ;  /* 0x0000000402097c24 */ /* 0x000fc8000f8e0203 */
[----:B0-----:R-:W-:-:S04]  /*0580*/  IMAD.WIDE R4, R9, 0x4, R4 ;  /* 0x0000000409047825 */ /* 0x001fc800078e0204 */
[C---:B------:R-:W-:Y:S02]  /*0590*/  IMAD.WIDE R8, R2.reuse, 0x4, R4 ;  /* 0x0000000402087825 */ /* 0x040fe400078e0204 */
[----:B------:R-:W2:Y:S02]  /*05a0*/  LDG.E R5, desc[UR8][R4.64] ;  /* 0x0000000804057981 */ /* 0x000ea4000c1e1900 */
[C---:B------:R-:W-:Y:S02]  /*05b0*/  IMAD.WIDE R10, R2.reuse, 0x4, R8 ;  /* 0x00000004020a7825 */ /* 0x040fe400078e0208 */
[----:B------:R-:W3:Y:S02]  /*05c0*/  LDG.E R8, desc[UR8][R8.64] ;  /* 0x0000000808087981 */ /* 0x000ee4000c1e1900 */
[C---:B------:R-:W-:Y:S02]  /*05d0*/  IMAD.WIDE R12, R2.reuse, 0x4, R10 ;  /* 0x00000004020c7825 */ /* 0x040fe400078e020a */
[----:B------:R-:W4:Y:S02]  /*05e0*/  LDG.E R10, desc[UR8][R10.64] ;  /* 0x000000080a0a7981 */ /* 0x000f24000c1e1900 */
[----:B------:R-:W-:-:S02]  /*05f0*/  IMAD.WIDE R14, R2, 0x4, R12 ;  /* 0x00000004020e7825 */ /* 0x000fc400078e020c */
[----:B------:R-:W5:Y:S02]  /*0600*/  LDG.E R12, desc[UR8][R12.64] ;  /* 0x000000080c0c7981 */ /* 0x000f64000c1e1900 */
[C---:B------:R-:W-:Y:S02]  /*0610*/  IMAD.WIDE R16, R2.reuse, 0x4, R14 ;  /* 0x0000000402107825 */ /* 0x040fe400078e020e */
[----:B------:R-:W5:Y:S02]  /*0620*/  LDG.E R14, desc[UR8][R14.64] ;  /* 0x000000080e0e7981 */ /* 0x000f64000c1e1900 */
[C---:B------:R-:W-:Y:S02]  /*0630*/  IMAD.WIDE R18, R2.reuse, 0x4, R16 ;  /* 0x0000000402127825 */ /* 0x040fe400078e0210 */
[----:B------:R-:W5:Y:S02]  /*0640*/  LDG.E R16, desc[UR8][R16.64] ;  /* 0x0000000810107981 */ /* 0x000f64000c1e1900 */
[----:B------:R-:W-:-:S02]  /*0650*/  IMAD.WIDE R20, R2, 0x4, R18 ;  /* 0x0000000402147825 */ /* 0x000fc400078e0212 */
[----:B------:R-:W5:Y:S04]  /*0660*/  LDG.E R18, desc[UR8][R18.64] ;  /* 0x0000000812127981 */ /* 0x000f68000c1e1900 */
[----:B------:R-:W5:Y:S01]  /*0670*/  LDG.E R20, desc[UR8][R20.64] ;  /* 0x0000000814147981 */ /* 0x000f62000c1e1900 */
[----:B------:R-:W-:Y:S01]  /*0680*/  UIADD3 UR4, UPT, UPT, UR4, 0x8, URZ ;  /* 0x0000000804047890 */ /* 0x000fe2000fffe0ff */
[----:B--2---:R-:W-:-:S04]  /*0690*/  FADD R5, R0, R5 ;  /* 0x0000000500057221 */ /* 0x004fc80000000000 */
[----:B---3--:R-:W-:-:S04]  /*06a0*/  FADD R5, R5, R8 ;  /* 0x0000000805057221 */ /* 0x008fc80000000000 */
[----:B----4-:R-:W-:-:S04]  /*06b0*/  FADD R5, R5, R10 ;  /* 0x0000000a05057221 */ /* 0x010fc80000000000 */
[----:B-----5:R-:W-:-:S04]  /*06c0*/  FADD R5, R5, R12 ;  /* 0x0000000c05057221 */ /* 0x020fc80000000000 */
[----:B------:R-:W-:-:S04]  /*06d0*/  FADD R5, R5, R14 ;  /* 0x0000000e05057221 */ /* 0x000fc80000000000 */
[----:B------:R-:W-:-:S04]  /*06e0*/  FADD R5, R5, R16 ;  /* 0x0000001005057221 */ /* 0x000fc80000000000 */
[----:B------:R-:W-:-:S04]  /*06f0*/  FADD R5, R5, R18 ;  /* 0x0000001205057221 */ /* 0x000fc80000000000 */
[----:B------:R-:W-:-:S07]  /*0700*/  FADD R0, R5, R20 ;  /* 0x0000001405007221 */ /* 0x000fce0000000000 */
.L_x_24:
        /* <DEDUP_REMOVED lines=12> */
[----:B------:R-:W-:Y:S02]  /*07d0*/  IMAD.WIDE R12, R2, 0x4, R10 ;  /* 0x00000004020c7825 */ /* 0x000fe400078e020a */
[----:B------:R-:W4:Y:S04]  /*07e0*/  LDG.E R11, desc[UR8][R10.64] ;  /* 0x000000080a0b7981 */ /* 0x000f28000c1e1900 */
[----:B------:R-:W5:Y:S01]  /*07f0*/  LDG.E R13, desc[UR8][R12.64] ;  /* 0x000000080c0d7981 */ /* 0x000f62000c1e1900 */
[----:B------:R-:W-:Y:S01]  /*0800*/  UIADD3 UR4, UPT, UPT, UR4, 0x4, URZ ;  /* 0x0000000404047890 */ /* 0x000fe2000fffe0ff */
[----:B--2---:R-:W-:-:S04]  /*0810*/  FADD R0, R0, R5 ;  /* 0x0000000500007221 */ /* 0x004fc80000000000 */
[----:B---3--:R-:W-:-:S04]  /*0820*/  FADD R0, R0, R9 ;  /* 0x0000000900007221 */ /* 0x008fc80000000000 */
[----:B----4-:R-:W-:-:S04]  /*0830*/  FADD R0, R0, R11 ;  /* 0x0000000b00007221 */ /* 0x010fc80000000000 */
[----:B-----5:R-:W-:-:S07]  /*0840*/  FADD R0, R0, R13 ;  /* 0x0000000d00007221 */ /* 0x020fce0000000000 */
.L_x_25:
[----:B------:R-:W-:Y:S05]  /*0850*/  BRA.U !UP1, `(.L_x_21) ;  /* 0x0000000109287547 */ /* 0x000fea000b800000 */
[----:B------:R-:W0:Y:S01]  /*0860*/  LDC.64 R8, c[0x0][0x380] ;  /* 0x0000e000ff087b82 */ /* 0x000e220000000a00 */
[----:B------:R-:W-:Y:S01]  /*0870*/  IMAD R11, R2, UR4, R3 ;  /* 0x00000004020b7c24 */ /* 0x000fe2000f8e0203 */
[----:B------:R-:W-:-:S12]  /*0880*/  UIADD3 UR5, UPT, UPT, -UR5, URZ, URZ ;  /* 0x000000ff05057290 */ /* 0x000fd8000fffe1ff */
.L_x_26:
[----:B0-----:R-:W-:-:S06]  /*0890*/  IMAD.WIDE R4, R11, 0x4, R8 ;  /* 0x000000040b047825 */ /* 0x001fcc00078e0208 */
[----:B------:R-:W2:Y:S01]  /*08a0*/  LDG.E R5, desc[UR8][R4.64] ;  /* 0x0000000804057981 */ /* 0x000ea2000c1e1900 */
[----:B------:R-:W-:Y:S01]  /*08b0*/  UIADD3 UR5, UPT, UPT, UR5, 0x1, URZ ;  /* 0x0000000105057890 */ /* 0x000fe2000fffe0ff */
[----:B------:R-:W-:-:S03]  /*08c0*/  IADD3 R11, PT, PT, R11, R2, RZ ;  /* 0x000000020b0b7210 */ /* 0x000fc60007ffe0ff */
[----:B------:R-:W-:Y:S01]  /*08d0*/  UISETP.NE.AND UP0, UPT, UR5, URZ, UPT ;  /* 0x000000ff0500728c */ /* 0x000fe2000bf05270 */
[----:B--2---:R-:W-:-:S08]  /*08e0*/  FADD R0, R5, R0 ;  /* 0x0000000005007221 */ /* 0x004fd00000000000 */
[----:B------:R-:W-:Y:S05]  /*08f0*/  BRA.U UP0, `(.L_x_26) ;  /* 0xfffffffd00e47547 */ /* 0x000fea000b83ffff */
.L_x_21:
[----:B------:R-:W0:Y:S01]  /*0900*/  LDC.64 R4, c[0x0][0x388] ;  /* 0x0000e200ff047b82 */ /* 0x000e220000000a00 */
[C---:B------:R-:W-:Y:S01]  /*0910*/  ISETP.NE.AND P0, PT, R3.reuse, RZ, PT ;  /* 0x000000ff0300720c */ /* 0x040fe20003f05270 */
[----:B0-----:R-:W-:-:S05]  /*0920*/  IMAD.WIDE R2, R3, 0x4, R4 ;  /* 0x0000000403027825 */ /* 0x001fca00078e0204 */
[----:B------:R0:W-:Y:S07]  /*0930*/  STG.E desc[UR8][R2.64], R0 ;  /* 0x0000000002007986 */ /* 0x0001ee000c101908 */
[----:B------:R-:W-:Y:S05]  /*0940*/  @P0 EXIT ;  /* 0x000000000000094d */ /* 0x000fea0003800000 */
[----:B0-----:R-:W0:Y:S01]  /*0950*/  F2F.F64.F32 R2, R0 ;  /* 0x0000000000027310 */ /* 0x001e220000201800 */
[----:B------:R-:W-:Y:S01]  /*0960*/  MOV R8, 0x0 ;  /* 0x0000000000087802 */ /* 0x000fe20000000f00 */
[----:B------:R-:W1:Y:S05]  /*0970*/  LDCU.64 UR4, c[0x4][0x38] ;  /* 0x01000700ff0477ac */ /* 0x000e6a0008000a00 */
[----:B------:R-:W2:Y:S01]  /*0980*/  LDC.64 R8, c[0x4][R8] ;  /* 0x0100000008087b82 */ /* 0x000ea20000000a00 */
[----:B0-----:R0:W-:Y:S01]  /*0990*/  STL.64 [R1], R2 ;  /* 0x0000000201007387 */ /* 0x0011e20000100a00 */
[----:B-1----:R-:W-:Y:S02]  /*09a0*/  MOV R4, UR4 ;  /* 0x0000000400047c02 */ /* 0x002fe40008000f00 */
[----:B------:R-:W-:-:S07]  /*09b0*/  MOV R5, UR5 ;  /* 0x0000000500057c02 */ /* 0x000fce0008000f00 */
[----:B------:R-:W-:-:S07]  /*09c0*/  LEPC R20, `(.L_x_27) ;  /* 0x000000001014794e */ /* 0x000fce0000000000 */
[----:B0-2---:R-:W-:Y:S05]  /*09d0*/  CALL.ABS.NOINC R8 ;  /* 0x0000000008007343 */ /* 0x005fea0003c00000 */
.L_x_27:
[----:B------:R-:W-:Y:S05]  /*09e0*/  EXIT ;  /* 0x000000000000794d */ /* 0x000fea0003800000 */
.L_x_28:
        /* <DEDUP_REMOVED lines=9> */
.L_x_50:


//--------------------- .text._Z29matmul_backward_weight_sharedPKfS0_Pfiii --------------------------
	.section	.text._Z29matmul_backward_weight_sharedPKfS0_Pfiii,"ax",@progbits
	.align	128
        .global         _Z29matmul_backward_weight_sharedPKfS0_Pfiii
        .type           _Z29matmul_backward_weight_sharedPKfS0_Pfiii,@function
        .size           _Z29matmul_backward_weight_sharedPKfS0_Pfiii,(.L_x_51 - _Z29matmul_backward_weight_sharedPKfS0_Pfiii)
        .other          _Z29matmul_backward_weight_sharedPKfS0_Pfiii,@"STO_CUDA_ENTRY STV_DEFAULT"
_Z29matmul_backward_weight_sharedPKfS0_Pfiii:
.text._Z29matmul_backward_weight_sharedPKfS0_Pfiii:
[----:B------:R-:W0:Y:S01]  /*0000*/  LDC R1, c[0x0][0x37c] ;  /* 0x0000df00ff017b82 */ /* 0x000e220000000800 */
[----:B------:R-:W1:Y:S01]  /*0010*/  S2R R3, SR_CTAID.Y ;  /* 0x0000000000037919 */ /* 0x000e620000002600 */
[----:B------:R-:W2:Y:S01]  /*0020*/  LDCU UR7, c[0x0][0x3a0] ;  /* 0x00007400ff0777ac */ /* 0x000ea20008000800 */
[----:B0-----:R-:W-:Y:S01]  /*0030*/  IADD3 R1, PT, PT, R1, -0x18, RZ ;  /* 0xffffffe801017810 */ /* 0x001fe20007ffe0ff */
[----:B------:R-:W-:Y:S01]  /*0040*/  HFMA2 R13, -RZ, RZ, 0, 0 ;  /* 0x00000000ff0d7431 */ /* 0x000fe200000001ff */
[----:B------:R-:W1:Y:S01]  /*0050*/  S2R R21, SR_TID.Y ;  /* 0x0000000000157919 */ /* 0x000e620000002200 */
[----:B------:R-:W0:Y:S01]  /*0060*/  LDCU UR4, c[0x0][0x2f8] ;  /* 0x00005f00ff0477ac */ /* 0x000e220008000800 */
[----:B------:R-:W3:Y:S01]  /*0070*/  S2R R11, SR_CTAID.X ;  /* 0x00000000000b7919 */ /* 0x000ee20000002500 */
[----:B------:R-:W4:Y:S01]  /*0080*/  LDCU UR5, c[0x0][0x2fc] ;  /* 0x00005f80ff0577ac */ /* 0x000f220008000800 */
[----:B------:R-:W3:Y:S01]  /*0090*/  S2R R16, SR_TID.X ;  /* 0x0000000000107919 */ /* 0x000ee20000002100 */
[----:B------:R-:W1:Y:S01]  /*00a0*/  LDCU.64 UR8, c[0x0][0x358] ;  /* 0x00006b00ff0877ac */ /* 0x000e620008000a00 */
[----:B--2---:R-:W-:Y:S01]  /*00b0*/  UISETP.GE.AND UP0, UPT, UR7, 0x1, UPT ;  /* 0x000000010700788c */ /* 0x004fe2000bf06270 */
[----:B0-----:R-:W-:-:S04]  /*00c0*/  IADD3 R6, P0, PT, R1, UR4, RZ ;  /* 0x0000000401067c10 */ /* 0x001fc8000ff1e0ff */
[----:B----4-:R-:W-:Y:S02]  /*00d0*/  IADD3.X R7, PT, PT, RZ, UR5, RZ, P0, !PT ;  /* 0x00000005ff077c10 */ /* 0x010fe400087fe4ff */
[----:B-1----:R-:W-:Y:S02]  /*00e0*/  LEA R3, R3, R21, 0x4 ;  /* 0x0000001503037211 */ /* 0x002fe400078e20ff */
[----:B---3--:R-:W-:Y:S01]  /*00f0*/  LEA R0, R11, R16, 0x4 ;  /* 0x000000100b007211 */ /* 0x008fe200078e20ff */
[----:B------:R-:W-:Y:S06]  /*0100*/  BRA.U !UP0, `(.L_x_29) ;  /* 0x0000000d08187547 */ /* 0x000fec000b800000 */
[----:B------:R-:W0:Y:S01]  /*0110*/  S2UR UR6, SR_CgaCtaId ;  /* 0x00000000000679c3 */ /* 0x000e220000008800 */
[----:B------:R-:W-:Y:S01]  /*0120*/  UMOV UR4, 0x400 ;  /* 0x0000040000047882 */ /* 0x000fe20000000000 */
[----:B------:R-:W-:Y:S01]  /*0130*/  UISETP.GE.U32.AND UP0, UPT, UR7, 0x11, UPT ;  /* 0x000000110700788c */ /* 0x000fe2000bf06070 */
[----:B------:R-:W-:Y:S01]  /*0140*/  MOV R13, RZ ;  /* 0x000000ff000d7202 */ /* 0x000fe20000000f00 */
[----:B------:R-:W-:Y:S02]  /*0150*/  UIADD3 UR5, UPT, UPT, UR4, 0x400, URZ ;  /* 0x0000040004057890 */ /* 0x000fe4000fffe0ff */
[----:B0-----:R-:W-:Y:S02]  /*0160*/  ULEA UR4, UR6, UR4, 0x18 ;  /* 0x0000000406047291 */ /* 0x001fe4000f8ec0ff */
[----:B------:R-:W-:Y:S02]  /*0170*/  ULEA UR5, UR6, UR5, 0x18 ;  /* 0x0000000506057291 */ /* 0x000fe4000f8ec0ff */
[----:B------:R-:W-:-:S02]  /*0180*/  UIADD3 UR6, UPT, UPT, UR7, 0xf, URZ ;  /* 0x0000000f07067890 */ /* 0x000fc4000fffe0ff */
[C---:B------:R-:W-:Y:S01]  /*0190*/  LEA R4, R21.reuse, UR4, 0x6 ;  /* 0x0000000415047c11 */ /* 0x040fe2000f8e30ff */
[----:B------:R-:W-:Y:S01]  /*01a0*/  UMOV UR4, URZ ;  /* 0x000000ff00047c82 */ /* 0x000fe20008000000 */
[C---:B------:R-:W-:Y:S02]  /*01b0*/  LEA R2, R16.reuse, UR5, 0x2 ;  /* 0x0000000510027c11 */ /* 0x040fe4000f8e10ff */
[----:B------:R-:W-:Y:S02]  /*01c0*/  LEA R23, R16, R4, 0x2 ;  /* 0x0000000410177211 */ /* 0x000fe400078e10ff */
[----:B------:R-:W-:Y:S01]  /*01d0*/  LEA R21, R21, R2, 0x6 ;  /* 0x0000000215157211 */ /* 0x000fe200078e30ff */
[----:B------:R-:W-:Y:S06]  /*01e0*/  BRA.U !UP0, `(.L_x_30) ;  /* 0x0000000508f87547 */ /* 0x000fec000b800000 */
[----:B------:R-:W0:Y:S01]  /*01f0*/  LDCU.64 UR10, c[0x0][0x398] ;  /* 0x00007300ff0a77ac */ /* 0x000e220008000a00 */
[----:B------:R-:W1:Y:S01]  /*0200*/  LDC R5, c[0x0][0x39c] ;  /* 0x0000e700ff057b82 */ /* 0x000e620000000800 */
[C---:B------:R-:W-:Y:S01]  /*0210*/  IADD3 R9, PT, PT, R16.reuse, 0x10, RZ ;  /* 0x0000001010097810 */ /* 0x040fe20007ffe0ff */
[--C-:B------:R-:W-:Y:S01]  /*0220*/  IMAD R18, R3, UR7, R16.reuse ;  /* 0x0000000703127c24 */ /* 0x100fe2000f8e0210 */
[----:B------:R-:W-:Y:S01]  /*0230*/  USHF.R.U32.HI UR4, URZ, 0x4, UR6 ;  /* 0x00000004ff047899 */ /* 0x000fe20008011606 */
[----:B------:R-:W-:Y:S01]  /*0240*/  MOV R13, RZ ;  /* 0x000000ff000d7202 */ /* 0x000fe20000000f00 */
[----:B------:R-:W2:Y:S01]  /*0250*/  LDCU UR5, c[0x0][0x3a0] ;  /* 0x00007400ff0577ac */ /* 0x000ea20008000800 */
[----:B------:R-:W-:Y:S02]  /*0260*/  MOV R17, R16 ;  /* 0x0000001000117202 */ /* 0x000fe40000000f00 */
[----:B------:R-:W3:Y:S01]  /*0270*/  LDC.64 R24, c[0x0][0x380] ;  /* 0x0000e000ff187b82 */ /* 0x000ee20000000a00 */
[----:B------:R-:W-:Y:S01]  /*0280*/  ULOP3.LUT UR4, UR4, 0x7fffffe, URZ, 0xc0, !UPT ;  /* 0x07fffffe04047892 */ /* 0x000fe2000f8ec0ff */
[----:B------:R-:W4:Y:S03]  /*0290*/  LDCU UR12, c[0x0][0x398] ;  /* 0x00007300ff0c77ac */ /* 0x000f260008000800 */
[----:B------:R-:W-:Y:S01]  /*02a0*/  UIADD3 UR4, UPT, UPT, -UR4, URZ, URZ ;  /* 0x000000ff04047290 */ /* 0x000fe2000fffe1ff */
[--C-:B0-----:R-:W-:Y:S01]  /*02b0*/  IMAD R9, R9, UR11, R16.reuse ;  /* 0x0000000b09097c24 */ /* 0x101fe2000f8e0210 */
[----:B------:R-:W-:Y:S01]  /*02c0*/  ISETP.GE.AND P1, PT, R3, UR10, PT ;  /* 0x0000000a03007c0c */ /* 0x000fe2000bf26270 */
[----:B------:R-:W-:-:S03]  /*02d0*/  IMAD R20, R16, UR11, R16 ;  /* 0x0000000b10147c24 */ /* 0x000fc6000f8e0210 */
[C---:B------:R-:W-:Y:S02]  /*02e0*/  LEA R22, R11.reuse, R9, 0x4 ;  /* 0x000000090b167211 */ /* 0x040fe400078e20ff */
[----:B--2---:R-:W-:-:S07]  /*02f0*/  LEA R20, R11, R20, 0x4 ;  /* 0x000000140b147211 */ /* 0x004fce00078e20ff */
.L_x_31:
[----:B------:R-:W-:Y:S01]  /*0300*/  UMOV UR7, UR5 ;  /* 0x0000000500077c82 */ /* 0x000fe20008000000 */
[----:B------:R-:W-:Y:S01]  /*0310*/  HFMA2 R28, -RZ, RZ, 0, 0 ;  /* 0x00000000ff1c7431 */ /* 0x000fe200000001ff */
[----:B------:R-:W-:Y:S01]  /*0320*/  ISETP.GE.AND P0, PT, R17, UR7, PT ;  /* 0x0000000711007c0c */ /* 0x000fe2000bf06270 */
[----:B---3--:R-:W-:Y:S01]  /*0330*/  IMAD.WIDE R14, R18, 0x4, R24 ;  /* 0x00000004120e7825 */ /* 0x008fe200078e0218 */
[----:B------:R-:W-:Y:S02]  /*0340*/  MOV R12, RZ ;  /* 0x000000ff000c7202 */ /* 0x000fe40000000f00 */
[----:B-1----:R-:W-:Y:S02]  /*0350*/  ISETP.GE.OR P2, PT, R0, R5, P0 ;  /* 0x000000050000720c */ /* 0x002fe40000746670 */
[----:B----4-:R-:W-:-:S11]  /*0360*/  ISETP.GE.OR P0, PT, R3, UR12, P0 ;  /* 0x0000000c03007c0c */ /* 0x010fd60008706670 */
[----:B------:R-:W0:Y:S02]  /*0370*/  @!P2 LDC.64 R8, c[0x0][0x388] ;  /* 0x0000e200ff08ab82 */ /* 0x000e240000000a00 */
[----:B------:R-:W2:Y:S01]  /*0380*/  @!P0 LDG.E.CONSTANT R12, desc[UR8][R14.64] ;  /* 0x000000080e0c8981 */ /* 0x000ea2000c1e9900 */
[----:B0-----:R-:W-:-:S05]  /*0390*/  @!P2 IMAD.WIDE R26, R20, 0x4, R8 ;  /* 0x00000004141aa825 */ /* 0x001fca00078e0208 */
[----:B------:R0:W3:Y:S02]  /*03a0*/  @!P2 LDG.E.CONSTANT R28, desc[UR8][R26.64] ;  /* 0x000000081a1ca981 */ /* 0x0000e4000c1e9900 */
[----:B0-----:R-:W-:Y:S02]  /*03b0*/  MOV R26, RZ ;  /* 0x000000ff001a7202 */ /* 0x001fe40000000f00 */
[----:B--2---:R-:W-:Y:S04]  /*03c0*/  STS [R23], R12 ;  /* 0x0000000c17007388 */ /* 0x004fe80000000800 */
[----:B---3--:R-:W-:Y:S01]  /*03d0*/  STS [R21], R28 ;  /* 0x0000001c15007388 */ /* 0x008fe20000000800 */
[----:B------:R-:W-:Y:S06]  /*03e0*/  BAR.SYNC.DEFER_BLOCKING 0x0 ;  /* 0x0000000000007b1d */ /* 0x000fec0000010000 */
[----:B------:R-:W-:Y:S04]  /*03f0*/  LDS R29, [R2] ;  /* 0x00000000021d7984 */ /* 0x000fe80000000800 */
[----:B------:R-:W0:Y:S04]  /*0400*/  LDS.128 R8, [R4] ;  /* 0x0000000004087984 */ /* 0x000e280000000c00 */
[----:B------:R-:W1:Y:S04]  /*0410*/  LDS R27, [R2+0x40] ;  /* 0x00004000021b7984 */ /* 0x000e680000000800 */
[----:B------:R-:W2:Y:S01]  /*0420*/  LDS R19, [R2+0x80] ;  /* 0x0000800002137984 */ /* 0x000ea20000000800 */
[----:B0-----:R-:W-:-:S03]  /*0430*/  FFMA R8, R8, R29, R13 ;  /* 0x0000001d08087223 */ /* 0x001fc6000000000d */
[----:B------:R-:W0:Y:S01]  /*0440*/  LDS R13, [R2+0xc0] ;  /* 0x0000c000020d7984 */ /* 0x000e220000000800 */
[----:B-1----:R-:W-:Y:S01]  /*0450*/  FFMA R8, R27, R9, R8 ;  /* 0x000000091b087223 */ /* 0x002fe20000000008 */
[----:B------:R-:W-:Y:S02]  /*0460*/  IADD3 R9, PT, PT, R17, 0x10, RZ ;  /* 0x0000001011097810 */ /* 0x000fe40007ffe0ff */
[----:B------:R-:W-:Y:S02]  /*0470*/  LDS R27, [R2+0x100] ;  /* 0x00010000021b7984 */ /* 0x000fe40000000800 */
[----:B------:R-:W-:-:S04]  /*0480*/  ISETP.GE.AND P0, PT, R9, UR7, PT ;  /* 0x0000000709007c0c */ /* 0x000fc8000bf06270 */
[----:B------:R-:W-:Y:S01]  /*0490*/  ISETP.GE.OR P0, PT, R0, R5, P0 ;  /* 0x000000050000720c */ /* 0x000fe20000706670 */
[----:B--2---:R-:W-:Y:S01]  /*04a0*/  FFMA R8, R19, R10, R8 ;  /* 0x0000000a13087223 */ /* 0x004fe20000000008 */
[----:B------:R-:W-:Y:S01]  /*04b0*/  ISETP.GE.OR P2, PT, R9, UR7, P1 ;  /* 0x0000000709007c0c */ /* 0x000fe20008f46670 */
[----:B------:R-:W-:-:S12]  /*04c0*/  HFMA2 R28, -RZ, RZ, 0, 0 ;  /* 0x00000000ff1c7431 */ /* 0x000fd800000001ff */
[----:B------:R1:W2:Y:S04]  /*04d0*/  @!P2 LDG.E.CONSTANT R28, desc[UR8][R14.64+0x40] ;  /* 0x000040080e1ca981 */ /* 0x0002a8000c1e9900 */
[----:B-1----:R-:W-:Y:S01]  /*04e0*/  LDS R14, [R2+0x200] ;  /* 0x00020000020e7984 */ /* 0x002fe20000000800 */
[----:B0-----:R-:W-:Y:S02]  /*04f0*/  FFMA R19, R13, R11, R8 ;  /* 0x0000000b0d137223 */ /* 0x001fe40000000008 */
[----:B------:R-:W0:Y:S01]  /*0500*/  @!P0 LDC.64 R12, c[0x0][0x388] ;  /* 0x0000e200ff0c8b82 */ /* 0x000e220000000a00 */
[----:B------:R-:W1:Y:S01]  /*0510*/  LDS.128 R8, [R4+0x10] ;  /* 0x0000100004087984 */ /* 0x000e620000000c00 */
[----:B0-----:R-:W-:-:S05]  /*0520*/  @!P0 IMAD.WIDE R12, R22, 0x4, R12 ;  /* 0x00000004160c8825 */ /* 0x001fca00078e020c */
[----:B------:R0:W3:Y:S04]  /*0530*/  @!P0 LDG.E.CONSTANT R26, desc[UR8][R12.64] ;  /* 0x000000080c1a8981 */ /* 0x0000e8000c1e9900 */
[----:B0-----:R-:W-:Y:S01]  /*0540*/  LDS R13, [R2+0x240] ;  /* 0x00024000020d7984 */ /* 0x001fe20000000800 */
[----:B-1----:R-:W-:-:S03]  /*0550*/  FFMA R8, R8, R27, R19 ;  /* 0x0000001b08087223 */ /* 0x002fc60000000013 */
[----:B------:R-:W0:Y:S04]  /*0560*/  LDS R19, [R2+0x140] ;  /* 0x0001400002137984 */ /* 0x000e280000000800 */
[----:B------:R-:W1:Y:S04]  /*0570*/  LDS R27, [R2+0x180] ;  /* 0x00018000021b7984 */ /* 0x000e680000000800 */
[----:B------:R-:W-:Y:S01]  /*0580*/  LDS R12, [R2+0x280] ;  /* 0x00028000020c7984 */ /* 0x000fe20000000800 */
[----:B0-----:R-:W-:-:S03]  /*0590*/  FFMA R9, R19, R9, R8 ;  /* 0x0000000913097223 */ /* 0x001fc60000000008 */
[----:B------:R-:W0:Y:S01]  /*05a0*/  LDS R19, [R2+0x1c0] ;  /* 0x0001c00002137984 */ /* 0x000e220000000800 */
[----:B-1----:R-:W-:-:S04]  /*05b0*/  FFMA R10, R27, R10, R9 ;  /* 0x0000000a1b0a7223 */ /* 0x002fc80000000009 */
[----:B0-----:R-:W-:Y:S02]  /*05c0*/  FFMA R19, R19, R11, R10 ;  /* 0x0000000b13137223 */ /* 0x001fe4000000000a */
[----:B------:R-:W0:Y:S02]  /*05d0*/  LDS.128 R8, [R4+0x20] ;  /* 0x0000200004087984 */ /* 0x000e240000000c00 */
[----:B0-----:R-:W-:-:S04]  /*05e0*/  FFMA R8, R8, R14, R19 ;  /* 0x0000000e08087223 */ /* 0x001fc80000000013 */
[----:B------:R-:W-:Y:S02]  /*05f0*/  FFMA R9, R13, R9, R8 ;  /* 0x000000090d097223 */ /* 0x000fe40000000008 */
[----:B------:R-:W0:Y:S02]  /*0600*/  LDS R13, [R2+0x2c0] ;  /* 0x0002c000020d7984 */ /* 0x000e240000000800 */
[----:B------:R-:W-:Y:S02]  /*0610*/  FFMA R10, R12, R10, R9 ;  /* 0x0000000a0c0a7223 */ /* 0x000fe40000000009 */
[----:B------:R-:W-:Y:S02]  /*0620*/  LDS R12, [R2+0x300] ;  /* 0x00030000020c7984 */ /* 0x000fe40000000800 */
[----:B0-----:R-:W-:Y:S02]  /*0630*/  FFMA R13, R13, R11, R10 ;  /* 0x0000000b0d0d7223 */ /* 0x001fe4000000000a */
[----:B------:R-:W0:Y:S02]  /*0640*/  LDS.128 R8, [R4+0x30] ;  /* 0x0000300004087984 */ /* 0x000e240000000c00 */
[----:B0-----:R-:W-:-:S02]  /*0650*/  FFMA R8, R8, R12, R13 ;  /* 0x0000000c08087223 */ /* 0x001fc4000000000d */
[----:B------:R-:W0:Y:S04]  /*0660*/  LDS R13, [R2+0x340] ;  /* 0x00034000020d7984 */ /* 0x000e280000000800 */
[----:B------:R-:W1:Y:S01]  /*0670*/  LDS R12, [R2+0x380] ;  /* 0x00038000020c7984 */ /* 0x000e620000000800 */
[----:B0-----:R-:W-:-:S03]  /*0680*/  FFMA R13, R13, R9, R8 ;  /* 0x000000090d0d7223 */ /* 0x001fc60000000008 */
[----:B------:R-:W0:Y:S01]  /*0690*/  LDS R8, [R2+0x3c0] ;  /* 0x0003c00002087984 */ /* 0x000e220000000800 */
[----:B------:R-:W-:Y:S06]  /*06a0*/  BAR.SYNC.DEFER_BLOCKING 0x0 ;  /* 0x0000000000007b1d */ /* 0x000fec0000010000 */
[----:B--2---:R-:W-:Y:S04]  /*06b0*/  STS [R23], R28 ;  /* 0x0000001c17007388 */ /* 0x004fe80000000800 */
[----:B---3--:R-:W-:Y:S01]  /*06c0*/  STS [R21], R26 ;  /* 0x0000001a15007388 */ /* 0x008fe20000000800 */
[----:B------:R-:W-:Y:S01]  /*06d0*/  BAR.SYNC.DEFER_BLOCKING 0x0 ;  /* 0x0000000000007b1d */ /* 0x000fe20000010000 */
[----:B-1----:R-:W-:-:S05]  /*06e0*/  FFMA R19, R12, R10, R13 ;  /* 0x0000000a0c137223 */ /* 0x002fca000000000d */
[----:B------:R-:W-:Y:S04]  /*06f0*/  LDS R9, [R2] ;  /* 0x0000000002097984 */ /* 0x000fe80000000800 */
[----:B------:R-:W1:Y:S04]  /*0700*/  LDS.128 R12, [R4] ;  /* 0x00000000040c7984 */ /* 0x000e680000000c00 */
[----:B------:R-:W2:Y:S04]  /*0710*/  LDS R29, [R2+0x40] ;  /* 0x00004000021d7984 */ /* 0x000ea80000000800 */
[----:B------:R-:W3:Y:S01]  /*0720*/  LDS R27, [R2+0x80] ;  /* 0x00008000021b7984 */ /* 0x000ee20000000800 */
[----:B0-----:R-:W-:-:S03]  /*0730*/  FFMA R11, R8, R11, R19 ;  /* 0x0000000b080b7223 */ /* 0x001fc60000000013 */
[----:B------:R-:W0:Y:S04]  /*0740*/  LDS R19, [R2+0xc0] ;  /* 0x0000c00002137984 */ /* 0x000e280000000800 */
[----:B------:R-:W-:Y:S01]  /*0750*/  LDS R26, [R2+0x1c0] ;  /* 0x0001c000021a7984 */ /* 0x000fe20000000800 */
[----:B-1----:R-:W-:-:S03]  /*0760*/  FFMA R12, R12, R9, R11 ;  /* 0x000000090c0c7223 */ /* 0x002fc6000000000b */
[----:B------:R-:W-:Y:S01]  /*0770*/  LDS.128 R8, [R4+0x10] ;  /* 0x0000100004087984 */ /* 0x000fe20000000c00 */
[----:B--2---:R-:W-:-:S03]  /*0780*/  FFMA R12, R29, R13, R12 ;  /* 0x0000000d1d0c7223 */ /* 0x004fc6000000000c */
[----:B------:R-:W1:Y:S04]  /*0790*/  LDS R13, [R2+0x100] ;  /* 0x00010000020d7984 */ /* 0x000e680000000800 */
[----:B------:R-:W2:Y:S01]  /*07a0*/  LDS R29, [R2+0x140] ;  /* 0x00014000021d7984 */ /* 0x000ea20000000800 */
[----:B---3--:R-:W-:-:S03]  /*07b0*/  FFMA R12, R27, R14, R12 ;  /* 0x0000000e1b0c7223 */ /* 0x008fc6000000000c */
[----:B------:R-:W3:Y:S01]  /*07c0*/  LDS R27, [R2+0x180] ;  /* 0x00018000021b7984 */ /* 0x000ee20000000800 */
[----:B0-----:R-:W-:-:S03]  /*07d0*/  FFMA R15, R19, R15, R12 ;  /* 0x0000000f130f7223 */ /* 0x001fc6000000000c */
[----:B------:R-:W-:Y:S01]  /*07e0*/  LDS R19, [R2+0x280] ;  /* 0x0002800002137984 */ /* 0x000fe20000000800 */
[----:B-1----:R-:W-:-:S03]  /*07f0*/  FFMA R8, R8, R13, R15 ;  /* 0x0000000d08087223 */ /* 0x002fc6000000000f */
[----:B------:R-:W-:Y:S01]  /*0800*/  LDS.128 R12, [R4+0x20] ;  /* 0x00002000040c7984 */ /* 0x000fe20000000c00 */
[----:B--2---:R-:W-:-:S03]  /*0810*/  FFMA R8, R29, R9, R8 ;  /* 0x000000091d087223 */ /* 0x004fc60000000008 */
[----:B------:R-:W0:Y:S04]  /*0820*/  LDS R9, [R2+0x200] ;  /* 0x0002000002097984 */ /* 0x000e280000000800 */
[----:B------:R-:W1:Y:S01]  /*0830*/  LDS R29, [R2+0x240] ;  /* 0x00024000021d7984 */ /* 0x000e620000000800 */
[----:B---3--:R-:W-:-:S04]  /*0840*/  FFMA R27, R27, R10, R8 ;  /* 0x0000000a1b1b7223 */ /* 0x008fc80000000008 */
[----:B------:R-:W-:Y:S02]  /*0850*/  FFMA R11, R26, R11, R27 ;  /* 0x0000000b1a0b7223 */ /* 0x000fe4000000001b */
[----:B------:R-:W2:Y:S04]  /*0860*/  LDS R26, [R2+0x2c0] ;  /* 0x0002c000021a7984 */ /* 0x000ea80000000800 */
[----:B------:R-:W-:Y:S01]  /*0870*/  LDS R27, [R2+0x340] ;  /* 0x00034000021b7984 */ /* 0x000fe20000000800 */
[----:B0-----:R-:W-:-:S03]  /*0880*/  FFMA R12, R12, R9, R11 ;  /* 0x000000090c0c7223 */ /* 0x001fc6000000000b */
[----:B------:R-:W-:Y:S01]  /*0890*/  LDS.128 R8, [R4+0x30] ;  /* 0x0000300004087984 */ /* 0x000fe20000000c00 */
[----:B-1----:R-:W-:-:S03]  /*08a0*/  FFMA R12, R29, R13, R12 ;  /* 0x0000000d1d0c7223 */ /* 0x002fc6000000000c */
[----:B------:R-:W0:Y:S01]  /*08b0*/  LDS R13, [R2+0x300] ;  /* 0x00030000020d7984 */ /* 0x000e220000000800 */
[----:B------:R-:W-:-:S03]  /*08c0*/  FFMA R19, R19, R14, R12 ;  /* 0x0000000e13137223 */ /* 0x000fc6000000000c */
[----:B------:R-:W1:Y:S01]  /*08d0*/  LDS R12, [R2+0x380] ;  /* 0x00038000020c7984 */ /* 0x000e620000000800 */
[----:B--2---:R-:W-:-:S03]  /*08e0*/  FFMA R15, R26, R15, R19 ;  /* 0x0000000f1a0f7223 */ /* 0x004fc60000000013 */
[----:B------:R-:W2:Y:S01]  /*08f0*/  LDS R19, [R2+0x3c0] ;  /* 0x0003c00002137984 */ /* 0x000ea20000000800 */
[----:B------:R-:W-:-:S04]  /*0900*/  UIADD3 UR4, UPT, UPT, UR4, 0x2, URZ ;  /* 0x0000000204047890 */ /* 0x000fc8000fffe0ff */
[----:B------:R-:W-:Y:S01]  /*0910*/  UISETP.NE.AND UP0, UPT, UR4, URZ, UPT ;  /* 0x000000ff0400728c */ /* 0x000fe2000bf05270 */
[----:B------:R-:W-:Y:S02]  /*0920*/  IADD3 R18, PT, PT, R18, 0x20, RZ ;  /* 0x0000002012127810 */ /* 0x000fe40007ffe0ff */
[----:B------:R-:W-:Y:S02]  /*0930*/  IADD3 R17, PT, PT, R17, 0x20, RZ ;  /* 0x0000002011117810 */ /* 0x000fe40007ffe0ff */
[C---:B------:R-:W-:Y:S02]  /*0940*/  LEA R20, R5.reuse, R20, 0x5 ;  /* 0x0000001405147211 */ /* 0x040fe400078e28ff */
[----:B------:R-:W-:Y:S01]  /*0950*/  LEA R22, R5, R22, 0x5 ;  /* 0x0000001605167211 */ /* 0x000fe200078e28ff */
[----:B0-----:R-:W-:-:S04]  /*0960*/  FFMA R8, R8, R13, R15 ;  /* 0x0000000d08087223 */ /* 0x001fc8000000000f */
[----:B------:R-:W-:-:S04]  /*0970*/  FFMA R9, R27, R9, R8 ;  /* 0x000000091b097223 */ /* 0x000fc80000000008 */
[----:B-1----:R-:W-:-:S04]  /*0980*/  FFMA R10, R12, R10, R9 ;  /* 0x0000000a0c0a7223 */ /* 0x002fc80000000009 */
[----:B--2---:R-:W-:Y:S01]  /*0990*/  FFMA R13, R19, R11, R10 ;  /* 0x0000000b130d7223 */ /* 0x004fe2000000000a */
[----:B------:R-:W-:Y:S06]  /*09a0*/  BAR.SYNC.DEFER_BLOCKING 0x0 ;  /* 0x0000000000007b1d */ /* 0x000fec0000010000 */
[----:B------:R-:W-:Y:S05]  /*09b0*/  BRA.U UP0, `(.L_x_31) ;  /* 0xfffffff900507547 */ /* 0x000fea000b83ffff */
[----:B------:R-:W-:-:S12]  /*09c0*/  ULOP3.LUT UR4, UR6, 0x7fffffe0, URZ, 0xc0, !UPT ;  /* 0x7fffffe006047892 */ /* 0x000fd8000f8ec0ff */
.L_x_30:
[----:B------:R-:W-:-:S09]  /*09d0*/  ULOP3.LUT UP0, URZ, UR6, 0x10, URZ, 0xc0, !UPT ;  /* 0x0000001006ff7892 */ /* 0x000fd2000f80c0ff */
[----:B------:R-:W-:Y:S05]  /*09e0*/  BRA.U !UP0, `(.L_x_29) ;  /* 0x0000000108e07547 */ /* 0x000fea000b800000 */
[----:B------:R-:W0:Y:S01]  /*09f0*/  LDCU UR5, c[0x0][0x398] ;  /* 0x00007300ff0577ac */ /* 0x000e220008000800 */
[----:B------:R-:W-:Y:S01]  /*0a00*/  IADD3 R15, PT, PT, R16, UR4, RZ ;  /* 0x00000004100f7c10 */ /* 0x000fe2000fffe0ff */
[----:B------:R-:W-:Y:S01]  /*0a10*/  HFMA2 R12, -RZ, RZ, 0, 0 ;  /* 0x00000000ff0c7431 */ /* 0x000fe200000001ff */
[----:B------:R-:W-:Y:S01]  /*0a20*/  MOV R22, RZ ;  /* 0x000000ff00167202 */ /* 0x000fe20000000f00 */
[----:B------:R-:W1:Y:S01]  /*0a30*/  LDCU UR6, c[0x0][0x39c] ;  /* 0x00007380ff0677ac */ /* 0x000e620008000800 */
[----:B------:R-:W-:-:S04]  /*0a40*/  ISETP.GE.AND P0, PT, R15, UR7, PT ;  /* 0x000000070f007c0c */ /* 0x000fc8000bf06270 */
[----:B0-----:R-:W-:Y:S02]  /*0a50*/  ISETP.GE.OR P1, PT, R3, UR5, P0 ;  /* 0x0000000503007c0c */ /* 0x001fe40008726670 */
[----:B-1----:R-:W-:-:S11]  /*0a60*/  ISETP.GE.OR P0, PT, R0, UR6, P0 ;  /* 0x0000000600007c0c */ /* 0x002fd60008706670 */
[----:B------:R-:W0:Y:S01]  /*0a70*/  @!P1 LDC.64 R10, c[0x0][0x380] ;  /* 0x0000e000ff0a9b82 */ /* 0x000e220000000a00 */
[----:B------:R-:W-:Y:S02]  /*0a80*/  @!P1 IMAD R5, R3, UR7, R15 ;  /* 0x0000000703059c24 */ /* 0x000fe4000f8e020f */
[----:B------:R-:W-:-:S05]  /*0a90*/  @!P0 IMAD R15, R15, UR6, R0 ;  /* 0x000000060f0f8c24 */ /* 0x000fca000f8e0200 */
[----:B------:R-:W1:Y:S01]  /*0aa0*/  @!P0 LDC.64 R8, c[0x0][0x388] ;  /* 0x0000e200ff088b82 */ /* 0x000e620000000a00 */
[----:B0-----:R-:W-:-:S05]  /*0ab0*/  @!P1 IMAD.WIDE R10, R5, 0x4, R10 ;  /* 0x00000004050a9825 */ /* 0x001fca00078e020a */
[----:B------:R-:W2:Y:S01]  /*0ac0*/  @!P1 LDG.E.CONSTANT R12, desc[UR8][R10.64] ;  /* 0x000000080a0c9981 */ /* 0x000ea2000c1e9900 */
[----:B-1----:R-:W-:-:S05]  /*0ad0*/  @!P0 IMAD.WIDE R14, R15, 0x4, R8 ;  /* 0x000000040f0e8825 */ /* 0x002fca00078e0208 */
[----:B------:R-:W3:Y:S04]  /*0ae0*/  @!P0 LDG.E.CONSTANT R22, desc[UR8][R14.64] ;  /* 0x000000080e168981 */ /* 0x000ee8000c1e9900 */
[----:B--2---:R-:W-:Y:S04]  /*0af0*/  STS [R23], R12 ;  /* 0x0000000c17007388 */ /* 0x004fe80000000800 */
[----:B---3--:R-:W-:Y:S01]  /*0b00*/  STS [R21], R22 ;  /* 0x0000001615007388 */ /* 0x008fe20000000800 */
[----:B------:R-:W-:Y:S06]  /*0b10*/  BAR.SYNC.DEFER_BLOCKING 0x0 ;  /* 0x0000000000007b1d */ /* 0x000fec0000010000 */
[----:B------:R-:W-:Y:S04]  /*0b20*/  LDS R24, [R2] ;  /* 0x0000000002187984 */ /* 0x000fe80000000800 */
[----:B------:R-:W0:Y:S04]  /*0b30*/  LDS.128 R16, [R4] ;  /* 0x0000000004107984 */ /* 0x000e280000000c00 */
[----:B------:R-:W1:Y:S04]  /*0b40*/  LDS R29, [R2+0x40] ;  /* 0x00004000021d7984 */ /* 0x000e680000000800 */
[----:B------:R-:W2:Y:S04]  /*0b50*/  LDS R27, [R2+0x80] ;  /* 0x00008000021b7984 */ /* 0x000ea80000000800 */
[----:B------:R-:W3:Y:S04]  /*0b60*/  LDS R26, [R2+0xc0] ;  /* 0x0000c000021a7984 */ /* 0x000ee80000000800 */
[----:B------:R-:W-:Y:S04]  /*0b70*/  LDS R25, [R2+0x100] ;  /* 0x0001000002197984 */ /* 0x000fe80000000800 */
[----:B------:R-:W4:Y:S04]  /*0b80*/  LDS.128 R8, [R4+0x10] ;  /* 0x0000100004087984 */ /* 0x000f280000000c00 */
[----:B------:R-:W5:Y:S04]  /*0b90*/  LDS R20, [R2+0x140] ;  /* 0x0001400002147984 */ /* 0x000f680000000800 */
[----:B------:R-:W5:Y:S04]  /*0ba0*/  LDS R5, [R2+0x180] ;  /* 0x0001800002057984 */ /* 0x000f680000000800 */
[----:B------:R-:W5:Y:S04]  /*0bb0*/  LDS R22, [R2+0x1c0] ;  /* 0x0001c00002167984 */ /* 0x000f680000000800 */
[----:B------:R-:W-:Y:S01]  /*0bc0*/  LDS R21, [R2+0x200] ;  /* 0x0002000002157984 */ /* 0x000fe20000000800 */
[----:B0-----:R-:W-:-:S03]  /*0bd0*/  FFMA R16, R16, R24, R13 ;  /* 0x0000001810107223 */ /* 0x001fc6000000000d */
[----:B------:R-:W-:Y:S04]  /*0be0*/  LDS R23, [R2+0x280] ;  /* 0x0002800002177984 */ /* 0x000fe80000000800 */
[----:B------:R-:W0:Y:S01]  /*0bf0*/  LDS.128 R12, [R4+0x20] ;  /* 0x00002000040c7984 */ /* 0x000e220000000c00 */
[----:B-1----:R-:W-:-:S03]  /*0c00*/  FFMA R16, R29, R17, R16 ;  /* 0x000000111d107223 */ /* 0x002fc60000000010 */
[----:B------:R-:W1:Y:S01]  /*0c10*/  LDS R24, [R2+0x240] ;  /* 0x0002400002187984 */ /* 0x000e620000000800 */
[----:B--2---:R-:W-:-:S04]  /*0c20*/  FFMA R27, R27, R18, R16 ;  /* 0x000000121b1b7223 */ /* 0x004fc80000000010 */
[----:B---3--:R-:W-:Y:S02]  /*0c30*/  FFMA R19, R26, R19, R27 ;  /* 0x000000131a137223 */ /* 0x008fe4000000001b */
[----:B------:R-:W2:Y:S02]  /*0c40*/  LDS R26, [R2+0x2c0] ;  /* 0x0002c000021a7984 */ /* 0x000ea40000000800 */
[----:B----4-:R-:W-:Y:S02]  /*0c50*/  FFMA R27, R8, R25, R19 ;  /* 0x00000019081b7223 */ /* 0x010fe40000000013 */
[----:B------:R-:W-:Y:S04]  /*0c60*/  LDS R25, [R2+0x300] ;  /* 0x0003000002197984 */ /* 0x000fe80000000800 */
[----:B------:R-:W3:Y:S01]  /*0c70*/  LDS.128 R16, [R4+0x30] ;  /* 0x0000300004107984 */ /* 0x000ee20000000c00 */
[----:B-----5:R-:W-:-:S03]  /*0c80*/  FFMA R28, R20, R9, R27 ;  /* 0x00000009141c7223 */ /* 0x020fc6000000001b */
[----:B------:R-:W4:Y:S04]  /*0c90*/  LDS R8, [R2+0x340] ;  /* 0x0003400002087984 */ /* 0x000f280000000800 */
[----:B------:R-:W5:Y:S04]  /*0ca0*/  LDS R9, [R2+0x380] ;  /* 0x0003800002097984 */ /* 0x000f680000000800 */
[----:B------:R-:W5:Y:S01]  /*0cb0*/  LDS R20, [R2+0x3c0] ;  /* 0x0003c00002147984 */ /* 0x000f620000000800 */
[----:B------:R-:W-:-:S04]  /*0cc0*/  FFMA R5, R5, R10, R28 ;  /* 0x0000000a05057223 */ /* 0x000fc8000000001c */
[----:B------:R-:W-:-:S04]  /*0cd0*/  FFMA R5, R22, R11, R5 ;  /* 0x0000000b16057223 */ /* 0x000fc80000000005 */
[----:B0-----:R-:W-:-:S04]  /*0ce0*/  FFMA R5, R12, R21, R5 ;  /* 0x000000150c057223 */ /* 0x001fc80000000005 */
[----:B-1----:R-:W-:-:S04]  /*0cf0*/  FFMA R24, R24, R13, R5 ;  /* 0x0000000d18187223 */ /* 0x002fc80000000005 */
[----:B------:R-:W-:-:S04]  /*0d00*/  FFMA R23, R23, R14, R24 ;  /* 0x0000000e17177223 */ /* 0x000fc80000000018 */
[----:B--2---:R-:W-:-:S04]  /*0d10*/  FFMA R15, R26, R15, R23 ;  /* 0x0000000f1a0f7223 */ /* 0x004fc80000000017 */
[----:B---3--:R-:W-:-:S04]  /*0d20*/  FFMA R15, R16, R25, R15 ;  /* 0x00000019100f7223 */ /* 0x008fc8000000000f */
[----:B----4-:R-:W-:-:S04]  /*0d30*/  FFMA R8, R8, R17, R15 ;  /* 0x0000001108087223 */ /* 0x010fc8000000000f */
[----:B-----5:R-:W-:-:S04]  /*0d40*/  FFMA R9, R9, R18, R8 ;  /* 0x0000001209097223 */ /* 0x020fc80000000008 */
[----:B------:R-:W-:Y:S01]  /*0d50*/  FFMA R13, R20, R19, R9 ;  /* 0x00000013140d7223 */ /* 0x000fe20000000009 */
[----:B------:R-:W-:Y:S06]  /*0d60*/  BAR.SYNC.DEFER_BLOCKING 0x0 ;  /* 0x0000000000007b1d */ /* 0x000fec0000010000 */
.L_x_29:
[----:B------:R-:W0:Y:S02]  /*0d70*/  LDCU.64 UR4, c[0x0][0x398] ;  /* 0x00007300ff0477ac */ /* 0x000e240008000a00 */
[----:B0-----:R-:W-:-:S04]  /*0d80*/  ISETP.GE.AND P0, PT, R0, UR5, PT ;  /* 0x0000000500007c0c */ /* 0x001fc8000bf06270 */
[----:B------:R-:W-:-:S13]  /*0d90*/  ISETP.GE.OR P0, PT, R3, UR4, P0 ;  /* 0x0000000403007c0c */ /* 0x000fda0008706670 */
[----:B------:R-:W-:Y:S05]  /*0da0*/  @P0 EXIT ;  /* 0x000000000000094d */ /* 0x000fea0003800000 */
[----:B------:R-:W0:Y:S01]  /*0db0*/  LDC.64 R4, c[0x0][0x390] ;  /* 0x0000e400ff047b82 */ /* 0x000e220000000a00 */
[C---:B------:R-:W-:Y:S01]  /*0dc0*/  LOP3.LUT P0, RZ, R3.reuse, R0, RZ, 0xfc, !PT ;  /* 0x0000000003ff7212 */ /* 0x040fe2000780fcff */
[----:B------:R-:W-:-:S04]  /*0dd0*/  IMAD R9, R3, UR5, R0 ;  /* 0x0000000503097c24 */ /* 0x000fc8000f8e0200 */
[----:B0-----:R-:W-:-:S05]  /*0de0*/  IMAD.WIDE R2, R9, 0x4, R4 ;  /* 0x0000000409027825 */ /* 0x001fca00078e0204 */
[----:B------:R0:W-:Y:S03]  /*0df0*/  STG.E desc[UR8][R2.64], R13 ;  /* 0x0000000d02007986 */ /* 0x0001e6000c101908 */
[----:B------:R-:W-:Y:S05]  /*0e00*/  @P0 EXIT ;  /* 0x000000000000094d */ /* 0x000fea0003800000 */
[----:B------:R-:W1:Y:S08]  /*0e10*/  LDC.64 R4, c[0x0][0x380] ;  /* 0x0000e000ff047b82 */ /* 0x000e700000000a00 */
[----:B------:R-:W2:Y:S01]  /*0e20*/  LDC.64 R10, c[0x0][0x388] ;  /* 0x0000e200ff0a7b82 */ /* 0x000ea20000000a00 */
[----:B0-----:R-:W0:Y:S01]  /*0e30*/  F2F.F64.F32 R2, R13 ;  /* 0x0000000d00027310 */ /* 0x001e220000201800 */
[----:B------:R-:W-:Y:S01]  /*0e40*/  MOV R12, 0x0 ;  /* 0x00000000000c7802 */ /* 0x000fe20000000f00 */
[----:B------:R-:W3:Y:S01]  /*0e50*/  LDCU.64 UR4, c[0x4][0x30] ;  /* 0x01000600ff0477ac */ /* 0x000ee20008000a00 */
[----:B-1----:R3:W4:Y:S04]  /*0e60*/  LDG.E.CONSTANT R0, desc[UR8][R4.64] ;  /* 0x0000000804007981 */ /* 0x002728000c1e9900 */
[----:B--2---:R-:W2:Y:S01]  /*0e70*/  LDG.E.CONSTANT R10, desc[UR8][R10.64] ;  /* 0x000000080a0a7981 */ /* 0x004ea2000c1e9900 */
[----:B------:R1:W1:Y:S01]  /*0e80*/  LDC.64 R16, c[0x4][R12] ;  /* 0x010000000c107b82 */ /* 0x0002620000000a00 */
[----:B---3--:R-:W-:-:S02]  /*0e90*/  MOV R4, UR4 ;  /* 0x0000000400047c02 */ /* 0x008fc40008000f00 */
[----:B0-----:R0:W-:Y:S01]  /*0ea0*/  STL.64 [R1], R2 ;  /* 0x0000000201007387 */ /* 0x0011e20000100a00 */
[----:B------:R-:W-:Y:S01]  /*0eb0*/  MOV R5, UR5 ;  /* 0x0000000500057c02 */ /* 0x000fe20008000f00 */
[----:B----4-:R-:W3:Y:S08]  /*0ec0*/  F2F.F64.F32 R8, R0 ;  /* 0x0000000000087310 */ /* 0x010ef00000201800 */
[----:B--2---:R-:W2:Y:S01]  /*0ed0*/  F2F.F64.F32 R14, R10 ;  /* 0x0000000a000e7310 */ /* 0x004ea20000201800 */
[----:B---3--:R0:W-:Y:S04]  /*0ee0*/  STL.64 [R1+0x8], R8 ;  /* 0x0000080801007387 */ /* 0x0081e80000100a00 */
[----:B-12---:R0:W-:Y:S02]  /*0ef0*/  STL.64 [R1+0x10], R14 ;  /* 0x0000100e01007387 */ /* 0x0061e40000100a00 */
[----:B------:R-:W-:-:S07]  /*0f00*/  LEPC R20, `(.L_x_32) ;  /* 0x000000001014794e */ /* 0x000fce0000000000 */
[----:B0-----:R-:W-:Y:S05]  /*0f10*/  CALL.ABS.NOINC R16 ;  /* 0x0000000010007343 */ /* 0x001fea0003c00000 */
.L_x_32:
[----:B------:R-:W-:Y:S05]  /*0f20*/  EXIT ;  /* 0x000000000000794d */ /* 0x000fea0003800000 */
.L_x_33:
        /* <DEDUP_REMOVED lines=13> */
.L_x_51:


//--------------------- .text._Z28matmul_backward_input_sharedPKfS0_Pfiii --------------------------
	.section	.text._Z28matmul_backward_input_sharedPKfS0_Pfiii,"ax",@progbits
	.align	128
        .global         _Z28matmul_backward_input_sharedPKfS0_Pfiii
        .type           _Z28matmul_backward_input_sharedPKfS0_Pfiii,@function
        .size           _Z28matmul_backward_input_sharedPKfS0_Pfiii,(.L_x_52 - _Z28matmul_backward_input_sharedPKfS0_Pfiii)
        .other          _Z28matmul_backward_input_sharedPKfS0_Pfiii,@"STO_CUDA_ENTRY STV_DEFAULT"
_Z28matmul_backward_input_sharedPKfS0_Pfiii:
.text._Z28matmul_backward_input_sharedPKfS0_Pfiii:
        /* <DEDUP_REMOVED lines=13> */
[----:B----4-:R-:W-:Y:S01]  /*00d0*/  IADD3.X R22, PT, PT, RZ, UR5, RZ, P0, !PT ;  /* 0x00000005ff167c10 */ /* 0x010fe200087fe4ff */
[----:B-1----:R-:W-:Y:S01]  /*00e0*/  IMAD R16, R3, 0x10, R14 ;  /* 0x0000001003107824 */ /* 0x002fe200078e020e */
[----:B---3--:R-:W-:Y:S02]  /*00f0*/  LEA R17, R6, R13, 0x4 ;  /* 0x0000000d06117211 */ /* 0x008fe400078e20ff */
[----:B------:R-:W-:Y:S05]  /*0100*/  BRA.U !UP0, `(.L_x_34) ;  /* 0x0000000d082c7547 */ /* 0x000fea000b800000 */
[----:B------:R-:W0:Y:S01]  /*0110*/  S2UR UR6, SR_CgaCtaId ;  /* 0x00000000000679c3 */ /* 0x000e220000008800 */
[----:B------:R-:W-:Y:S01]  /*0120*/  UMOV UR4, 0x400 ;  /* 0x0000040000047882 */ /* 0x000fe20000000000 */
[----:B------:R-:W-:Y:S01]  /*0130*/  UISETP.GE.U32.AND UP0, UPT, UR7, 0x11, UPT ;  /* 0x000000110700788c */ /* 0x000fe2000bf06070 */
[----:B------:R-:W-:Y:S01]  /*0140*/  IMAD.MOV.U32 R23, RZ, RZ, RZ ;  /* 0x000000ffff177224 */ /* 0x000fe200078e00ff */
[----:B------:R-:W-:-:S04]  /*0150*/  UIADD3 UR5, UPT, UPT, UR4, 0x400, URZ ;  /* 0x0000040004057890 */ /* 0x000fc8000fffe0ff */
[----:B0-----:R-:W-:Y:S02]  /*0160*/  ULEA UR5, UR6, UR5, 0x18 ;  /* 0x0000000506057291 */ /* 0x001fe4000f8ec0ff */
[----:B------:R-:W-:Y:S02]  /*0170*/  ULEA UR4, UR6, UR4, 0x18 ;  /* 0x0000000406047291 */ /* 0x000fe4000f8ec0ff */
[----:B------:R-:W-:Y:S02]  /*0180*/  UIADD3 UR6, UPT, UPT, UR7, 0xf, URZ ;  /* 0x0000000f07067890 */ /* 0x000fe4000fffe0ff */
[C---:B------:R-:W-:Y:S02]  /*0190*/  LEA R0, R13.reuse, UR5, 0x6 ;  /* 0x000000050d007c11 */ /* 0x040fe4000f8e30ff */
[C---:B------:R-:W-:Y:S01]  /*01a0*/  LEA R3, R14.reuse, UR4, 0x6 ;  /* 0x000000040e037c11 */ /* 0x040fe2000f8e30ff */
[----:B------:R-:W-:Y:S01]  /*01b0*/  UMOV UR4, URZ ;  /* 0x000000ff00047c82 */ /* 0x000fe20008000000 */
[----:B------:R-:W-:Y:S01]  /*01c0*/  LEA R20, R14, R0, 0x2 ;  /* 0x000000000e147211 */ /* 0x000fe200078e10ff */
[C---:B------:R-:W-:Y:S01]  /*01d0*/  IMAD R0, R13.reuse, -0x3c, R0 ;  /* 0xffffffc40d007824 */ /* 0x040fe200078e0200 */
[----:B------:R-:W-:Y:S01]  /*01e0*/  LEA R24, R13, R3, 0x2 ;  /* 0x000000030d187211 */ /* 0x000fe200078e10ff */
[----:B------:R-:W-:Y:S06]  /*01f0*/  BRA.U !UP0, `(.L_x_35) ;  /* 0x0000000908007547 */ /* 0x000fec000b800000 */
[----:B------:R-:W0:Y:S01]  /*0200*/  LDCU UR8, c[0x0][0x3a0] ;  /* 0x00007400ff0877ac */ /* 0x000e220008000800 */
[----:B------:R-:W-:Y:S01]  /*0210*/  VIADD R4, R14, 0x10 ;  /* 0x000000100e047836 */ /* 0x000fe20000000000 */
[----:B------:R-:W-:Y:S01]  /*0220*/  MOV R18, R13 ;  /* 0x0000000d00127202 */ /* 0x000fe20000000f00 */
[--C-:B------:R-:W-:Y:S01]  /*0230*/  IMAD R19, R16, UR7, R13.reuse ;  /* 0x0000000710137c24 */ /* 0x100fe2000f8e020d */
[----:B------:R-:W1:Y:S01]  /*0240*/  LDCU UR9, c[0x0][0x398] ;  /* 0x00007300ff0977ac */ /* 0x000e620008000800 */
[----:B------:R-:W-:Y:S01]  /*0250*/  IMAD.MOV.U32 R23, RZ, RZ, RZ ;  /* 0x000000ffff177224 */ /* 0x000fe200078e00ff */
[----:B------:R-:W-:Y:S01]  /*0260*/  MOV R15, R14 ;  /* 0x0000000e000f7202 */ /* 0x000fe20000000f00 */
[----:B------:R-:W-:Y:S01]  /*0270*/  USHF.R.U32.HI UR4, URZ, 0x4, UR6 ;  /* 0x00000004ff047899 */ /* 0x000fe20008011606 */
[----:B------:R-:W2:Y:S03]  /*0280*/  LDCU UR5, c[0x0][0x39c] ;  /* 0x00007380ff0577ac */ /* 0x000ea60008000800 */
[----:B------:R-:W-:Y:S01]  /*0290*/  ULOP3.LUT UR4, UR4, 0x7fffffe, URZ, 0xc0, !UPT ;  /* 0x07fffffe04047892 */ /* 0x000fe2000f8ec0ff */
[----:B0-----:R-:W-:-:S03]  /*02a0*/  IMAD R4, R4, UR8, R13 ;  /* 0x0000000804047c24 */ /* 0x001fc6000f8e020d */
[----:B------:R-:W-:Y:S01]  /*02b0*/  UIADD3 UR4, UPT, UPT, -UR4, URZ, URZ ;  /* 0x000000ff04047290 */ /* 0x000fe2000fffe1ff */
[----:B------:R-:W-:Y:S01]  /*02c0*/  IMAD R21, R14, UR8, R13 ;  /* 0x000000080e157c24 */ /* 0x000fe2000f8e020d */
[----:B-1----:R-:W-:Y:S02]  /*02d0*/  ISETP.GE.AND P1, PT, R16, UR9, PT ;  /* 0x0000000910007c0c */ /* 0x002fe4000bf26270 */
[C---:B------:R-:W-:Y:S02]  /*02e0*/  LEA R25, R6.reuse, R4, 0x4 ;  /* 0x0000000406197211 */ /* 0x040fe400078e20ff */
[----:B--2---:R-:W-:-:S09]  /*02f0*/  LEA R21, R6, R21, 0x4 ;  /* 0x0000001506157211 */ /* 0x004fd200078e20ff */
.L_x_36:
[----:B------:R-:W0:Y:S01]  /*0300*/  LDC R12, c[0x0][0x3a0] ;  /* 0x0000e800ff0c7b82 */ /* 0x000e220000000800 */
[----:B------:R-:W-:Y:S01]  /*0310*/  UMOV UR7, UR5 ;  /* 0x0000000500077c82 */ /* 0x000fe20008000000 */
[----:B------:R-:W-:Y:S02]  /*0320*/  CS2R R28, SRZ ;  /* 0x00000000001c7805 */ /* 0x000fe4000001ff00 */
[----:B------:R-:W-:Y:S02]  /*0330*/  ISETP.GE.AND P0, PT, R15, UR7, PT ;  /* 0x000000070f007c0c */ /* 0x000fe4000bf06270 */
[----:B------:R-:W-:Y:S02]  /*0340*/  ISETP.GE.OR P2, PT, R18, UR7, P1 ;  /* 0x0000000712007c0c */ /* 0x000fe40008f46670 */
[----:B------:R-:W1:Y:S01]  /*0350*/  LDC.64 R4, c[0x0][0x380] ;  /* 0x0000e000ff047b82 */ /* 0x000e620000000a00 */
[----:B0-----:R-:W-:Y:S01]  /*0360*/  ISETP.GE.OR P0, PT, R17, R12, P0 ;  /* 0x0000000c1100720c */ /* 0x001fe20000706670 */
[----:B-1----:R-:W-:-:S12]  /*0370*/  IMAD.WIDE R4, R19, 0x4, R4 ;  /* 0x0000000413047825 */ /* 0x002fd800078e0204 */
[----:B------:R-:W0:Y:S01]  /*0380*/  @!P0 LDC.64 R6, c[0x0][0x388] ;  /* 0x0000e200ff068b82 */ /* 0x000e220000000a00 */
[----:B------:R-:W2:Y:S01]  /*0390*/  @!P2 LDG.E.CONSTANT R29, desc[UR36][R4.64] ;  /* 0x00000024041da981 */ /* 0x000ea2000c1e9900 */
[----:B0-----:R-:W-:-:S05]  /*03a0*/  @!P0 IMAD.WIDE R6, R21, 0x4, R6 ;  /* 0x0000000415068825 */ /* 0x001fca00078e0206 */
[----:B------:R-:W3:Y:S01]  /*03b0*/  @!P0 LDG.E.CONSTANT R28, desc[UR36][R6.64] ;  /* 0x00000024061c8981 */ /* 0x000ee2000c1e9900 */
[----:B------:R-:W-:Y:S02]  /*03c0*/  VIADD R8, R18, 0x10 ;  /* 0x0000001012087836 */ /* 0x000fe40000000000 */
[----:B------:R-:W-:-:S03]  /*03d0*/  HFMA2 R27, -RZ, RZ, 0, 0 ;  /* 0x00000000ff1b7431 */ /* 0x000fc600000001ff */
[----:B------:R-:W-:-:S13]  /*03e0*/  ISETP.GE.OR P0, PT, R8, UR7, P1 ;  /* 0x0000000708007c0c */ /* 0x000fda0008f06670 */
[----:B------:R0:W4:Y:S04]  /*03f0*/  @!P0 LDG.E.CONSTANT R27, desc[UR36][R4.64+0x40] ;  /* 0x00004024041b8981 */ /* 0x000128000c1e9900 */
[----:B--2---:R-:W-:Y:S04]  /*0400*/  STS [R24], R29 ;  /* 0x0000001d18007388 */ /* 0x004fe80000000800 */
[----:B---3--:R-:W-:Y:S01]  /*0410*/  STS [R20], R28 ;  /* 0x0000001c14007388 */ /* 0x008fe20000000800 */
[----:B------:R-:W-:Y:S06]  /*0420*/  BAR.SYNC.DEFER_BLOCKING 0x0 ;  /* 0x0000000000007b1d */ /* 0x000fec0000010000 */
[----:B------:R-:W-:Y:S04]  /*0430*/  LDS R6, [R0] ;  /* 0x0000000000067984 */ /* 0x000fe80000000800 */
[----:B------:R-:W1:Y:S04]  /*0440*/  LDS.128 R8, [R3] ;  /* 0x0000000003087984 */ /* 0x000e680000000c00 */
[----:B0-----:R-:W0:Y:S04]  /*0450*/  LDS R5, [R0+0x40] ;  /* 0x0000400000057984 */ /* 0x001e280000000800 */
[----:B------:R-:W2:Y:S04]  /*0460*/  LDS R7, [R0+0x80] ;  /* 0x0000800000077984 */ /* 0x000ea80000000800 */
[----:B------:R-:W3:Y:S01]  /*0470*/  LDS R26, [R0+0xc0] ;  /* 0x0000c000001a7984 */ /* 0x000ee20000000800 */
[----:B-1----:R-:W-:-:S03]  /*0480*/  FFMA R6, R8, R6, R23 ;  /* 0x0000000608067223 */ /* 0x002fc60000000017 */
[----:B------:R-:W-:Y:S01]  /*0490*/  LDS R8, [R0+0x100] ;  /* 0x0001000000087984 */ /* 0x000fe20000000800 */
[----:B0-----:R-:W-:-:S03]  /*04a0*/  FFMA R9, R5, R9, R6 ;  /* 0x0000000905097223 */ /* 0x001fc60000000006 */
[----:B------:R-:W-:Y:S01]  /*04b0*/  LDS R23, [R0+0x340] ;  /* 0x0003400000177984 */ /* 0x000fe20000000800 */
[----:B--2---:R-:W-:-:S03]  /*04c0*/  FFMA R9, R7, R10, R9 ;  /* 0x0000000a07097223 */ /* 0x004fc60000000009 */
[----:B------:R-:W0:Y:S01]  /*04d0*/  LDS.128 R4, [R3+0x10] ;  /* 0x0000100003047984 */ /* 0x000e220000000c00 */
[----:B---3--:R-:W-:-:S03]  /*04e0*/  FFMA R9, R26, R11, R9 ;  /* 0x0000000b1a097223 */ /* 0x008fc60000000009 */
[----:B------:R-:W1:Y:S04]  /*04f0*/  LDS R11, [R0+0x140] ;  /* 0x00014000000b7984 */ /* 0x000e680000000800 */
[----:B------:R-:W2:Y:S04]  /*0500*/  LDS R10, [R0+0x180] ;  /* 0x00018000000a7984 */ /* 0x000ea80000000800 */
[----:B------:R-:W3:Y:S01]  /*0510*/  LDS R26, [R0+0x1c0] ;  /* 0x0001c000001a7984 */ /* 0x000ee20000000800 */
[----:B0-----:R-:W-:-:S04]  /*0520*/  FFMA R4, R4, R8, R9 ;  /* 0x0000000804047223 */ /* 0x001fc80000000009 */
[----:B-1----:R-:W-:Y:S02]  /*0530*/  FFMA R5, R11, R5, R4 ;  /* 0x000000050b057223 */ /* 0x002fe40000000004 */
[----:B------:R-:W-:Y:S02]  /*0540*/  LDS R4, [R0+0x200] ;  /* 0x0002000000047984 */ /* 0x000fe40000000800 */
[----:B--2---:R-:W-:Y:S02]  /*0550*/  FFMA R5, R10, R6, R5 ;  /* 0x000000060a057223 */ /* 0x004fe40000000005 */
[----:B------:R-:W0:Y:S02]  /*0560*/  LDS.128 R8, [R3+0x20] ;  /* 0x0000200003087984 */ /* 0x000e240000000c00 */
[----:B---3--:R-:W-:Y:S02]  /*0570*/  FFMA R5, R26, R7, R5 ;  /* 0x000000071a057223 */ /* 0x008fe40000000005 */
[----:B------:R-:W1:Y:S04]  /*0580*/  LDS R7, [R0+0x240] ;  /* 0x0002400000077984 */ /* 0x000e680000000800 */
[----:B------:R-:W2:Y:S04]  /*0590*/  LDS R6, [R0+0x280] ;  /* 0x0002800000067984 */ /* 0x000ea80000000800 */
[----:B------:R-:W3:Y:S01]  /*05a0*/  LDS R26, [R0+0x2c0] ;  /* 0x0002c000001a7984 */ /* 0x000ee20000000800 */
[----:B0-----:R-:W-:Y:S01]  /*05b0*/  FFMA R4, R8, R4, R5 ;  /* 0x0000000408047223 */ /* 0x001fe20000000005 */
[----:B------:R-:W-:-:S04]  /*05c0*/  IADD3 R8, PT, PT, R15, 0x10, RZ ;  /* 0x000000100f087810 */ /* 0x000fc80007ffe0ff */
[----:B------:R-:W-:Y:S01]  /*05d0*/  ISETP.GE.AND P0, PT, R8, UR7, PT ;  /* 0x0000000708007c0c */ /* 0x000fe2000bf06270 */
[----:B-1----:R-:W-:-:S03]  /*05e0*/  FFMA R7, R7, R9, R4 ;  /* 0x0000000907077223 */ /* 0x002fc60000000004 */
[----:B------:R-:W-:Y:S01]  /*05f0*/  ISETP.GE.OR P0, PT, R17, R12, P0 ;  /* 0x0000000c1100720c */ /* 0x000fe20000706670 */
[----:B--2---:R-:W-:Y:S02]  /*0600*/  FFMA R9, R6, R10, R7 ;  /* 0x0000000a06097223 */ /* 0x004fe40000000007 */
[----:B------:R-:W-:Y:S02]  /*0610*/  LDS R10, [R0+0x300] ;  /* 0x00030000000a7984 */ /* 0x000fe40000000800 */
[----:B---3--:R-:W-:Y:S02]  /*0620*/  FFMA R11, R26, R11, R9 ;  /* 0x0000000b1a0b7223 */ /* 0x008fe40000000009 */
[----:B------:R-:W0:Y:S06]  /*0630*/  LDS.128 R4, [R3+0x30] ;  /* 0x0000300003047984 */ /* 0x000e2c0000000c00 */
[----:B------:R-:W1:Y:S02]  /*0640*/  @!P0 LDC.64 R8, c[0x0][0x388] ;  /* 0x0000e200ff088b82 */ /* 0x000e640000000a00 */
[----:B-1----:R-:W-:-:S04]  /*0650*/  @!P0 IMAD.WIDE R28, R25, 0x4, R8 ;  /* 0x00000004191c8825 */ /* 0x002fc800078e0208 */
[----:B------:R-:W-:-:S06]  /*0660*/  IMAD.MOV.U32 R9, RZ, RZ, RZ ;  /* 0x000000ffff097224 */ /* 0x000fcc00078e00ff */
[----:B------:R-:W2:Y:S01]  /*0670*/  @!P0 LDG.E.CONSTANT R9, desc[UR36][R28.64] ;  /* 0x000000241c098981 */ /* 0x000ea2000c1e9900 */
[----:B0-----:R-:W-:-:S03]  /*0680*/  FFMA R10, R4, R10, R11 ;  /* 0x0000000a040a7223 */ /* 0x001fc6000000000b */
[----:B------:R-:W0:Y:S04]  /*0690*/  LDS R11, [R0+0x380] ;  /* 0x00038000000b7984 */ /* 0x000e280000000800 */
[----:B------:R-:W1:Y:S01]  /*06a0*/  LDS R4, [R0+0x3c0] ;  /* 0x0003c00000047984 */ /* 0x000e620000000800 */
[----:B------:R-:W-:Y:S01]  /*06b0*/  BAR.SYNC.DEFER_BLOCKING 0x0 ;  /* 0x0000000000007b1d */ /* 0x000fe20000010000 */
[----:B------:R-:W-:-:S05]  /*06c0*/  FFMA R10, R23, R5, R10 ;  /* 0x00000005170a7223 */ /* 0x000fca000000000a */
[----:B----4-:R-:W-:Y:S01]  /*06d0*/  STS [R24], R27 ;  /* 0x0000001b18007388 */ /* 0x010fe20000000800 */
[----:B0-----:R-:W-:-:S04]  /*06e0*/  FFMA R6, R11, R6, R10 ;  /* 0x000000060b067223 */ /* 0x001fc8000000000a */
[----:B-1----:R-:W-:Y:S01]  /*06f0*/  FFMA R7, R4, R7, R6 ;  /* 0x0000000704077223 */ /* 0x002fe20000000006 */
[----:B------:R-:W-:-:S04]  /*0700*/  UIADD3 UR4, UPT, UPT, UR4, 0x2, URZ ;  /* 0x0000000204047890 */ /* 0x000fc8000fffe0ff */
[----:B------:R-:W-:Y:S01]  /*0710*/  UISETP.NE.AND UP0, UPT, UR4, URZ, UPT ;  /* 0x000000ff0400728c */ /* 0x000fe2000bf05270 */
[C---:B------:R-:W-:Y:S01]  /*0720*/  LEA R21, R12.reuse, R21, 0x5 ;  /* 0x000000150c157211 */ /* 0x040fe200078e28ff */
[----:B------:R-:W-:Y:S01]  /*0730*/  VIADD R15, R15, 0x20 ;  /* 0x000000200f0f7836 */ /* 0x000fe20000000000 */
[----:B------:R-:W-:Y:S02]  /*0740*/  LEA R25, R12, R25, 0x5 ;  /* 0x000000190c197211 */ /* 0x000fe400078e28ff */
[----:B------:R-:W-:Y:S02]  /*0750*/  IADD3 R18, PT, PT, R18, 0x20, RZ ;  /* 0x0000002012127810 */ /* 0x000fe40007ffe0ff */
[----:B------:R-:W-:Y:S01]  /*0760*/  IADD3 R19, PT, PT, R19, 0x20, RZ ;  /* 0x0000002013137810 */ /* 0x000fe20007ffe0ff */
[----:B--2---:R-:W-:Y:S01]  /*0770*/  STS [R20], R9 ;  /* 0x0000000914007388 */ /* 0x004fe20000000800 */
[----:B------:R-:W-:Y:S06]  /*0780*/  BAR.SYNC.DEFER_BLOCKING 0x0 ;  /* 0x0000000000007b1d */ /* 0x000fec0000010000 */
[----:B------:R-:W-:Y:S04]  /*0790*/  LDS R5, [R0] ;  /* 0x0000000000057984 */ /* 0x000fe80000000800 */
[----:B------:R-:W0:Y:S04]  /*07a0*/  LDS.128 R8, [R3] ;  /* 0x0000000003087984 */ /* 0x000e280000000c00 */
[----:B------:R-:W1:Y:S04]  /*07b0*/  LDS R29, [R0+0x40] ;  /* 0x00004000001d7984 */ /* 0x000e680000000800 */
[----:B------:R-:W2:Y:S04]  /*07c0*/  LDS R23, [R0+0x80] ;  /* 0x0000800000177984 */ /* 0x000ea80000000800 */
[----:B------:R-:W3:Y:S01]  /*07d0*/  LDS R26, [R0+0xc0] ;  /* 0x0000c000001a7984 */ /* 0x000ee20000000800 */
[----:B0-----:R-:W-:-:S03]  /*07e0*/  FFMA R8, R8, R5, R7 ;  /* 0x0000000508087223 */ /* 0x001fc60000000007 */
[----:B------:R-:W-:Y:S01]  /*07f0*/  LDS.128 R4, [R3+0x10] ;  /* 0x0000100003047984 */ /* 0x000fe20000000c00 */
[----:B-1----:R-:W-:-:S03]  /*0800*/  FFMA R8, R29, R9, R8 ;  /* 0x000000091d087223 */ /* 0x002fc60000000008 */
[----:B------:R-:W0:Y:S04]  /*0810*/  LDS R9, [R0+0x100] ;  /* 0x0001000000097984 */ /* 0x000e280000000800 */
[----:B------:R-:W1:Y:S01]  /*0820*/  LDS R29, [R0+0x140] ;  /* 0x00014000001d7984 */ /* 0x000e620000000800 */
[----:B--2---:R-:W-:-:S03]  /*0830*/  FFMA R27, R23, R10, R8 ;  /* 0x0000000a171b7223 */ /* 0x004fc60000000008 */
[----:B------:R-:W2:Y:S01]  /*0840*/  LDS R23, [R0+0x180] ;  /* 0x0001800000177984 */ /* 0x000ea20000000800 */
[----:B---3--:R-:W-:-:S03]  /*0850*/  FFMA R11, R26, R11, R27 ;  /* 0x0000000b1a0b7223 */ /* 0x008fc6000000001b */
        /* <DEDUP_REMOVED lines=9> */
[----:B------:R-:W3:Y:S04]  /*08f0*/  LDS R26, [R0+0x2c0] ;  /* 0x0002c000001a7984 */ /* 0x000ee80000000800 */
[----:B------:R-:W-:Y:S01]  /*0900*/  LDS R27, [R0+0x340] ;  /* 0x00034000001b7984 */ /* 0x000fe20000000800 */
[----:B0-----:R-:W-:-:S03]  /*0910*/  FFMA R8, R8, R5, R7 ;  /* 0x0000000508087223 */ /* 0x001fc60000000007 */
[----:B------:R-:W-:Y:S01]  /*0920*/  LDS.128 R4, [R3+0x30] ;  /* 0x0000300003047984 */ /* 0x000fe20000000c00 */
[----:B-1----:R-:W-:-:S03]  /*0930*/  FFMA R8, R29, R9, R8 ;  /* 0x000000091d087223 */ /* 0x002fc60000000008 */
[----:B------:R-:W0:Y:S01]  /*0940*/  LDS R9, [R0+0x300] ;  /* 0x0003000000097984 */ /* 0x000e220000000800 */
[----:B--2---:R-:W-:-:S03]  /*0950*/  FFMA R23, R23, R10, R8 ;  /* 0x0000000a17177223 */ /* 0x004fc60000000008 */
[----:B------:R-:W1:Y:S01]  /*0960*/  LDS R8, [R0+0x380] ;  /* 0x0003800000087984 */ /* 0x000e620000000800 */
[----:B---3--:R-:W-:-:S03]  /*0970*/  FFMA R11, R26, R11, R23 ;  /* 0x0000000b1a0b7223 */ /* 0x008fc60000000017 */
[----:B------:R-:W2:Y:S01]  /*0980*/  LDS R23, [R0+0x3c0] ;  /* 0x0003c00000177984 */ /* 0x000ea20000000800 */
[----:B0-----:R-:W-:-:S04]  /*0990*/  FFMA R4, R4, R9, R11 ;  /* 0x0000000904047223 */ /* 0x001fc8000000000b */
[----:B------:R-:W-:-:S04]  /*09a0*/  FFMA R5, R27, R5, R4 ;  /* 0x000000051b057223 */ /* 0x000fc80000000004 */
[----:B-1----:R-:W-:-:S04]  /*09b0*/  FFMA R6, R8, R6, R5 ;  /* 0x0000000608067223 */ /* 0x002fc80000000005 */
[----:B--2---:R-:W-:Y:S01]  /*09c0*/  FFMA R23, R23, R7, R6 ;  /* 0x0000000717177223 */ /* 0x004fe20000000006 */
[----:B------:R-:W-:Y:S06]  /*09d0*/  BAR.SYNC.DEFER_BLOCKING 0x0 ;  /* 0x0000000000007b1d */ /* 0x000fec0000010000 */
[----:B------:R-:W-:Y:S05]  /*09e0*/  BRA.U UP0, `(.L_x_36) ;  /* 0xfffffff900447547 */ /* 0x000fea000b83ffff */
[----:B------:R-:W-:-:S12]  /*09f0*/  ULOP3.LUT UR4, UR6, 0x7fffffe0, URZ, 0xc0, !UPT ;  /* 0x7fffffe006047892 */ /* 0x000fd8000f8ec0ff */
.L_x_35:
[----:B------:R-:W-:-:S09]  /*0a00*/  ULOP3.LUT UP0, URZ, UR6, 0x10, URZ, 0xc0, !UPT ;  /* 0x0000001006ff7892 */ /* 0x000fd2000f80c0ff */
[----:B------:R-:W-:Y:S05]  /*0a10*/  BRA.U !UP0, `(.L_x_34) ;  /* 0x0000000108e87547 */ /* 0x000fea000b800000 */
[----:B------:R-:W0:Y:S01]  /*0a20*/  LDCU UR5, c[0x0][0x398] ;  /* 0x00007300ff0577ac */ /* 0x000e220008000800 */
[----:B------:R-:W-:Y:S01]  /*0a30*/  VIADD R9, R13, UR4 ;  /* 0x000000040d097c36 */ /* 0x000fe20008000000 */
[----:B------:R-:W-:Y:S01]  /*0a40*/  IADD3 R14, PT, PT, R14, UR4, RZ ;  /* 0x000000040e0e7c10 */ /* 0x000fe2000fffe0ff */
[----:B------:R-:W-:Y:S01]  /*0a50*/  IMAD.MOV.U32 R21, RZ, RZ, RZ ;  /* 0x000000ffff157224 */ /* 0x000fe200078e00ff */
[----:B------:R-:W1:Y:S01]  /*0a60*/  LDCU UR6, c[0x0][0x3a0] ;  /* 0x00007400ff0677ac */ /* 0x000e620008000800 */
[----:B------:R-:W-:Y:S02]  /*0a70*/  MOV R11, RZ ;  /* 0x000000ff000b7202 */ /* 0x000fe40000000f00 */
[----:B------:R-:W-:Y:S02]  /*0a80*/  ISETP.GE.AND P0, PT, R9, UR7, PT ;  /* 0x0000000709007c0c */ /* 0x000fe4000bf06270 */
[----:B------:R-:W-:Y:S02]  /*0a90*/  ISETP.GE.AND P1, PT, R14, UR7, PT ;  /* 0x000000070e007c0c */ /* 0x000fe4000bf26270 */
[----:B0-----:R-:W-:-:S02]  /*0aa0*/  ISETP.GE.OR P0, PT, R16, UR5, P0 ;  /* 0x0000000510007c0c */ /* 0x001fc40008706670 */
        /* <DEDUP_REMOVED lines=24> */
[----:B------:R-:W-:Y:S01]  /*0c30*/  LDS R24, [R0+0x240] ;  /* 0x0002400000187984 */ /* 0x000fe20000000800 */
[----:B-1----:R-:W-:-:S03]  /*0c40*/  FFMA R12, R29, R13, R10 ;  /* 0x0000000d1d0c7223 */ /* 0x002fc6000000000a */
[----:B------:R-:W-:Y:S04]  /*0c50*/  LDS R23, [R0+0x280] ;  /* 0x0002800000177984 */ /* 0x000fe80000000800 */
[----:B------:R-:W0:Y:S01]  /*0c60*/  LDS.128 R8, [R3+0x20] ;  /* 0x0000200003087984 */ /* 0x000e220000000c00 */
[----:B--2---:R-:W-:-:S04]  /*0c70*/  FFMA R27, R27, R14, R12 ;  /* 0x0000000e1b1b7223 */ /* 0x004fc8000000000c */
[----:B---3--:R-:W-:Y:S02]  /*0c80*/  FFMA R15, R26, R15, R27 ;  /* 0x0000000f1a0f7223 */ /* 0x008fe4000000001b */
[----:B------:R-:W1:Y:S02]  /*0c90*/  LDS R26, [R0+0x2c0] ;  /* 0x0002c000001a7984 */ /* 0x000e640000000800 */
[----:B----4-:R-:W-:Y:S02]  /*0ca0*/  FFMA R27, R4, R25, R15 ;  /* 0x00000019041b7223 */ /* 0x010fe4000000000f */
[----:B------:R-:W-:Y:S04]  /*0cb0*/  LDS R25, [R0+0x300] ;  /* 0x0003000000197984 */ /* 0x000fe80000000800 */
[----:B------:R-:W2:Y:S01]  /*0cc0*/  LDS.128 R12, [R3+0x30] ;  /* 0x00003000030c7984 */ /* 0x000ea20000000c00 */
[----:B-----5:R-:W-:-:S03]  /*0cd0*/  FFMA R28, R18, R5, R27 ;  /* 0x00000005121c7223 */ /* 0x020fc6000000001b */
[----:B------:R-:W3:Y:S04]  /*0ce0*/  LDS R4, [R0+0x340] ;  /* 0x0003400000047984 */ /* 0x000ee80000000800 */
[----:B------:R-:W4:Y:S04]  /*0cf0*/  LDS R5, [R0+0x380] ;  /* 0x0003800000057984 */ /* 0x000f280000000800 */
[----:B------:R-:W5:Y:S01]  /*0d00*/  LDS R18, [R0+0x3c0] ;  /* 0x0003c00000127984 */ /* 0x000f620000000800 */
[----:B------:R-:W-:-:S04]  /*0d10*/  FFMA R19, R19, R6, R28 ;  /* 0x0000000613137223 */ /* 0x000fc8000000001c */
[----:B------:R-:W-:-:S04]  /*0d20*/  FFMA R7, R20, R7, R19 ;  /* 0x0000000714077223 */ /* 0x000fc80000000013 */
[----:B0-----:R-:W-:-:S04]  /*0d30*/  FFMA R7, R8, R21, R7 ;  /* 0x0000001508077223 */ /* 0x001fc80000000007 */
[----:B------:R-:W-:-:S04]  /*0d40*/  FFMA R24, R24, R9, R7 ;  /* 0x0000000918187223 */ /* 0x000fc80000000007 */
[----:B------:R-:W-:-:S04]  /*0d50*/  FFMA R23, R23, R10, R24 ;  /* 0x0000000a17177223 */ /* 0x000fc80000000018 */
[----:B-1----:R-:W-:-:S04]  /*0d60*/  FFMA R11, R26, R11, R23 ;  /* 0x0000000b1a0b7223 */ /* 0x002fc80000000017 */
[----:B--2---:R-:W-:-:S04]  /*0d70*/  FFMA R11, R12, R25, R11 ;  /* 0x000000190c0b7223 */ /* 0x004fc8000000000b */
[----:B---3--:R-:W-:-:S04]  /*0d80*/  FFMA R4, R4, R13, R11 ;  /* 0x0000000d04047223 */ /* 0x008fc8000000000b */
[----:B----4-:R-:W-:-:S04]  /*0d90*/  FFMA R5, R5, R14, R4 ;  /* 0x0000000e05057223 */ /* 0x010fc80000000004 */
[----:B-----5:R-:W-:Y:S01]  /*0da0*/  FFMA R23, R18, R15, R5 ;  /* 0x0000000f12177223 */ /* 0x020fe20000000005 */
[----:B------:R-:W-:Y:S06]  /*0db0*/  BAR.SYNC.DEFER_BLOCKING 0x0 ;  /* 0x0000000000007b1d */ /* 0x000fec0000010000 */
.L_x_34:
[----:B------:R-:W0:Y:S01]  /*0dc0*/  LDCU UR4, c[0x0][0x3a0] ;  /* 0x00007400ff0477ac */ /* 0x000e220008000800 */
[----:B------:R-:W1:Y:S01]  /*0dd0*/  LDCU UR5, c[0x0][0x398] ;  /* 0x00007300ff0577ac */ /* 0x000e620008000800 */
[----:B0-----:R-:W-:-:S04]  /*0de0*/  ISETP.GE.AND P0, PT, R17, UR4, PT ;  /* 0x0000000411007c0c */ /* 0x001fc8000bf06270 */
[----:B-1----:R-:W-:-:S13]  /*0df0*/  ISETP.GE.OR P0, PT, R16, UR5, P0 ;  /* 0x0000000510007c0c */ /* 0x002fda0008706670 */
[----:B------:R-:W-:Y:S05]  /*0e00*/  @P0 EXIT ;  /* 0x000000000000094d */ /* 0x000fea0003800000 */
[C---:B------:R-:W-:Y:S01]  /*0e10*/  FSETP.GT.AND P0, PT, |R23|.reuse, 1.00000000000000000000e+10, PT ;  /* 0x501502f91700780b */ /* 0x040fe20003f04200 */
[----:B------:R-:W-:Y:S01]  /*0e20*/  BSSY.RECONVERGENT B6, `(.L_x_37) ;  /* 0x0000010000067945 */ /* 0x000fe20003800200 */
[----:B------:R-:W-:-:S13]  /*0e30*/  FSETP.NE.AND P1, PT, |R23|, +INF , PT ;  /* 0x7f8000001700780b */ /* 0x000fda0003f25200 */
[----:B------:R-:W-:Y:S05]  /*0e40*/  @!P0 BRA P1, `(.L_x_38) ;  /* 0x0000000000348947 */ /* 0x000fea0000800000 */
[----:B------:R-:W0:Y:S01]  /*0e50*/  F2F.F64.F32 R8, R23 ;  /* 0x0000001700087310 */ /* 0x000e220000201800 */
[----:B------:R-:W-:Y:S01]  /*0e60*/  MOV R0, 0x0 ;  /* 0x0000000000007802 */ /* 0x000fe20000000f00 */
[----:B------:R1:W-:Y:S01]  /*0e70*/  STL.64 [R1], R16 ;  /* 0x0000001001007387 */ /* 0x0003e20000100a00 */
[----:B------:R-:W2:Y:S01]  /*0e80*/  LDCU.64 UR4, c[0x4][0x8] ;  /* 0x01000100ff0477ac */ /* 0x000ea20008000a00 */
[----:B------:R-:W-:Y:S01]  /*0e90*/  IMAD.MOV.U32 R6, RZ, RZ, R2 ;  /* 0x000000ffff067224 */ /* 0x000fe200078e0002 */
[----:B------:R1:W3:Y:S01]  /*0ea0*/  LDC.64 R10, c[0x4][R0] ;  /* 0x01000000000a7b82 */ /* 0x0002e20000000a00 */
[----:B------:R-:W-:Y:S01]  /*0eb0*/  MOV R7, R22 ;  /* 0x0000001600077202 */ /* 0x000fe20000000f00 */
[----:B0-----:R1:W-:Y:S01]  /*0ec0*/  STL.64 [R1+0x8], R8 ;  /* 0x0000080801007387 */ /* 0x0013e20000100a00 */
[----:B--2---:R-:W-:Y:S02]  /*0ed0*/  MOV R4, UR4 ;  /* 0x0000000400047c02 */ /* 0x004fe40008000f00 */
[----:B------:R-:W-:-:S07]  /*0ee0*/  MOV R5, UR5 ;  /* 0x0000000500057c02 */ /* 0x000fce0008000f00 */
[----:B------:R-:W-:-:S07]  /*0ef0*/  LEPC R20, `(.L_x_39) ;  /* 0x000000001014794e */ /* 0x000fce0000000000 */
[----:B-1-3--:R-:W-:Y:S05]  /*0f00*/  CALL.ABS.NOINC R10 ;  /* 0x000000000a007343 */ /* 0x00afea0003c00000 */
.L_x_39:
[----:B------:R-:W-:-:S07]  /*0f10*/  HFMA2 R23, -RZ, RZ, 0, 0 ;  /* 0x00000000ff177431 */ /* 0x000fce00000001ff */
.L_x_38:
[----:B------:R-:W-:Y:S05]  /*0f20*/  BSYNC.RECONVERGENT B6 ;  /* 0x0000000000067941 */ /* 0x000fea0003800200 */
.L_x_37:
[----:B------:R-:W0:Y:S01]  /*0f30*/  LDC R0, c[0x0][0x3a0] ;  /* 0x0000e800ff007b82 */ /* 0x000e220000000800 */
[----:B------:R-:W-:-:S07]  /*0f40*/  LOP3.LUT P0, RZ, R16, R17, RZ, 0xfc, !PT ;  /* 0x0000001110ff7212 */ /* 0x000fce000780fcff */
        /* <DEDUP_REMOVED lines=12> */
[----:B------:R2:W3:Y:S01]  /*1010*/  LDC.64 R10, c[0x4][R24] ;  /* 0x01000000180a7b82 */ /* 0x0004e20000000a00 */
[----:B------:R-:W-:Y:S01]  /*1020*/  MOV R7, R22 ;  /* 0x0000001600077202 */ /* 0x000fe20000000f00 */
[----:B0-----:R-:W-:Y:S01]  /*1030*/  IMAD.U32 R4, RZ, RZ, UR4 ;  /* 0x00000004ff047e24 */ /* 0x001fe2000f8e00ff */
[----:B------:R-:W-:Y:S01]  /*1040*/  MOV R5, UR5 ;  /* 0x0000000500057c02 */ /* 0x000fe20008000f00 */
[----:B-1----:R2:W-:Y:S06]  /*1050*/  STL.64 [R1], R8 ;  /* 0x0000000801007387 */ /* 0x0025ec0000100a00 */
[----:B------:R-:W-:-:S07]  /*1060*/  LEPC R20, `(.L_x_40) ;  /* 0x000000001014794e */ /* 0x000fce0000000000 */
[----:B--23--:R-:W-:Y:S05]  /*1070*/  CALL.ABS.NOINC R10 ;  /* 0x000000000a007343 */ /* 0x00cfea0003c00000 */
.L_x_40:
[----:B------:R-:W0:Y:S01]  /*1080*/  F2F.F64.F32 R8, R23 ;  /* 0x0000001700087310 */ /* 0x000e220000201800 */
[----:B------:R-:W1:Y:S01]  /*1090*/  LDC.64 R24, c[0x4][R24] ;  /* 0x0100000018187b82 */ /* 0x000e620000000a00 */
[----:B------:R-:W2:Y:S01]  /*10a0*/  LDCU.64 UR4, c[0x4][0x18] ;  /* 0x01000300ff0477ac */ /* 0x000ea20008000a00 */
[----:B------:R-:W-:Y:S02]  /*10b0*/  MOV R6, R2 ;  /* 0x0000000200067202 */ /* 0x000fe40000000f00 */
[----:B------:R-:W-:Y:S01]  /*10c0*/  MOV R7, R22 ;  /* 0x0000001600077202 */ /* 0x000fe20000000f00 */
[----:B0-----:R0:W-:Y:S01]  /*10d0*/  STL.64 [R1], R8 ;  /* 0x0000000801007387 */ /* 0x0011e20000100a00 */
[----:B--2---:R-:W-:Y:S01]  /*10e0*/  IMAD.U32 R4, RZ, RZ, UR4 ;  /* 0x00000004ff047e24 */ /* 0x004fe2000f8e00ff */
[----:B------:R-:W-:-:S07]  /*10f0*/  MOV R5, UR5 ;  /* 0x0000000500057c02 */ /* 0x000fce0008000f00 */
[----:B------:R-:W-:-:S07]  /*1100*/  LEPC R20, `(.L_x_41) ;  /* 0x000000001014794e */ /* 0x000fce0000000000 */
[----:B01----:R-:W-:Y:S05]  /*1110*/  CALL.ABS.NOINC R24 ;  /* 0x0000000018007343 */ /* 0x003fea0003c00000 */
.L_x_41:
        /* <DEDUP_REMOVED lines=18> */
.L_x_42:
[----:B--2-4-:R2:W-:Y:S01]  /*1240*/  STL.128 [R1+0x10], R16 ;  /* 0x0000101001007387 */ /* 0x0145e20000100c00 */
[----:B------:R2:W4:Y:S01]  /*1250*/  LDC.64 R12, c[0x4][R0] ;  /* 0x01000000000c7b82 */ /* 0x0005220000000a00 */
[----:B------:R-:W-:Y:S01]  /*1260*/  IMAD.U32 R4, RZ, RZ, UR4 ;  /* 0x00000004ff047e24 */ /* 0x000fe2000f8e00ff */
[----:B------:R-:W-:Y:S01]  /*1270*/  MOV R5, UR5 ;  /* 0x0000000500057c02 */ /* 0x000fe20008000f00 */
[----:B01----:R2:W-:Y:S01]  /*1280*/  STL.128 [R1], R8 ;  /* 0x0000000801007387 */ /* 0x0035e20000100c00 */
[----:B------:R-:W-:Y:S02]  /*1290*/  MOV R6, R2 ;  /* 0x0000000200067202 */ /* 0x000fe40000000f00 */
[----:B------:R-:W-:-:S07]  /*12a0*/  MOV R7, R22 ;  /* 0x0000001600077202 */ /* 0x000fce0000000f00 */
[----:B------:R-:W-:-:S07]  /*12b0*/  LEPC R20, `(.L_x_43) ;  /* 0x000000001014794e */ /* 0x000fce0000000000 */
[----:B--234-:R-:W-:Y:S05]  /*12c0*/  CALL.ABS.NOINC R12 ;  /* 0x000000000c007343 */ /* 0x01cfea0003c00000 */
.L_x_43:
        /* <DEDUP_REMOVED lines=20> */
.L_x_44:
        /* <DEDUP_REMOVED lines=9> */
.L_x_45:
[----:B------:R-:W-:Y:S05]  /*14a0*/  EXIT ;  /* 0x000000000000794d */ /* 0x000fea0003800000 */
.L_x_46:
        /* <DEDUP_REMOVED lines=13> */
.L_x_52:


//--------------------- .nv.global.init           --------------------------
	.section	.nv.global.init,"aw",@progbits
.nv.global.init:
	.type		$str$2,@object
	.size		$str$2,($str$8 - $str$2)
$str$2:
        /*0000*/ 	.byte	0x5b, 0x44, 0x45, 0x42, 0x55, 0x47, 0x5d, 0x20, 0x64, 0x5f, 0x69, 0x6e, 0x70, 0x75, 0x74, 0x5b
        /*0010*/ 	.byte	0x30, 0x5d, 0x20, 0x3d, 0x20, 0x25, 0x2e, 0x36, 0x66, 0x0a, 0x00
	.type		$str$8,@object
	.size		$str$8,($str$6 - $str$8)
$str$8:
        /*001b*/ 	.byte	0x5b, 0x66, 0x69, 0x6c, 0x6c, 0x5f, 0x67, 0x72, 0x61, 0x64, 0x69, 0x65, 0x6e, 0x74, 0x5d, 0x20
        /*002b*/ 	.byte	0x67, 0x72, 0x61, 0x64, 0x5b, 0x30, 0x5d, 0x20, 0x3d, 0x20, 0x25, 0x66, 0x0a, 0x00
	.type		$str$6,@object
	.size		$str$6,($str$3 - $str$6)
$str$6:
        /*0039*/ 	.byte	0x5b, 0x61, 0x64, 0x64, 0x5f, 0x62, 0x61, 0x63, 0x6b, 0x77, 0x61, 0x72, 0x64, 0x5f, 0x62, 0x69
        /*0049*/ 	.byte	0x61, 0x73, 0x5d, 0x20, 0x64, 0x5f, 0x62, 0x69, 0x61, 0x73, 0x5b, 0x30, 0x5d, 0x20, 0x3d, 0x20
        /*0059*/ 	.byte	0x25, 0x66, 0x0a, 0x00
	.type		$str$3,@object
	.size		$str$3,($str$4 - $str$3)
$str$3:
        /*005d*/ 	.byte	0x5b, 0x44, 0x45, 0x42, 0x55, 0x47, 0x5d, 0x20, 0x57, 0x5f, 0x54, 0x5b, 0x30, 0x7e, 0x33, 0x5d
        /*006d*/ 	.byte	0x20, 0x3d, 0x20, 0x25, 0x2e, 0x36, 0x66, 0x20, 0x25, 0x2e, 0x36, 0x66, 0x20, 0x25, 0x2e, 0x36
        /*007d*/ 	.byte	0x66, 0x20, 0x25, 0x2e, 0x36, 0x66, 0x0a, 0x00
	.type		$str$4,@object
	.size		$str$4,($str$11 - $str$4)
$str$4:
        /*0085*/ 	.byte	0x5b, 0x44, 0x45, 0x42, 0x55, 0x47, 0x5d, 0x20, 0x64, 0x5f, 0x6f, 0x75, 0x74, 0x5b, 0x30, 0x7e
        /*0095*/ 	.byte	0x33, 0x5d, 0x20, 0x3d, 0x20, 0x25, 0x2e, 0x36, 0x66, 0x20, 0x25, 0x2e, 0x36, 0x66, 0x20, 0x25
        /*00a5*/ 	.byte	0x2e, 0x36, 0x66, 0x20, 0x25, 0x2e, 0x36, 0x66, 0x0a, 0x00
	.type		$str$11,@object
	.size		$str$11,($str$1 - $str$11)
$str$11:
        /*00af*/ 	.byte	0x5b, 0x6d, 0x61, 0x74, 0x6d, 0x75, 0x6c, 0x5f, 0x62, 0x77, 0x5f, 0x69, 0x6e, 0x70, 0x75, 0x74
        /*00bf*/ 	.byte	0x5f, 0x73, 0x69, 0x6d, 0x70, 0x6c, 0x65, 0x5d, 0x20, 0x4d, 0x3d, 0x25, 0x64, 0x2c, 0x20, 0x4e
        /*00cf*/ 	.byte	0x3d, 0x25, 0x64, 0x2c, 0x20, 0x4b, 0x3d, 0x25, 0x64, 0x0a, 0x00
	.type		$str$1,@object
	.size		$str$1,($str$7 - $str$1)
$str$1:
        /*00da*/ 	.byte	0x5b, 0x6d, 0x61, 0x74, 0x6d, 0x75, 0x6c, 0x5f, 0x62, 0x61, 0x63, 0x6b, 0x77, 0x61, 0x72, 0x64
        /*00ea*/ 	.byte	0x5f, 0x69, 0x6e, 0x70, 0x75, 0x74, 0x5f, 0x73, 0x68, 0x61, 0x72, 0x65, 0x64, 0x5d, 0x20, 0x4d
        /*00fa*/ 	.byte	0x3d, 0x25, 0x64, 0x20, 0x4e, 0x3d, 0x25, 0x64, 0x20, 0x4b, 0x3d, 0x25, 0x64, 0x0a, 0x00
	.type		$str$7,@object
	.size		$str$7,($str - $str$7)
$str$7:
        /*0109*/ 	.byte	0x5b, 0x61, 0x64, 0x64, 0x5f, 0x62, 0x61, 0x63, 0x6b, 0x77, 0x61, 0x72, 0x64, 0x5f, 0x69, 0x6e
        /*0119*/ 	.byte	0x70, 0x75, 0x74, 0x5d, 0x20, 0x64, 0x5f, 0x69, 0x6e, 0x70, 0x75, 0x74, 0x5b, 0x30, 0x5d, 0x20
        /*0129*/ 	.byte	0x3d, 0x20, 0x25, 0x66, 0x20, 0x28, 0x66, 0x72, 0x6f, 0x6d, 0x20, 0x64, 0x5f, 0x6f, 0x75, 0x74
        /*0139*/ 	.byte	0x5b, 0x30, 0x5d, 0x20, 0x3d, 0x20, 0x25, 0x66, 0x29, 0x0a, 0x00
	.type		$str,@object
	.size		$str,($str$5 - $str)
$str:
        /*0144*/ 	.byte	0x5b, 0x6d, 0x61, 0x74, 0x6d, 0x75, 0x6c, 0x5f, 0x62, 0x77, 0x5f, 0x69, 0x6e, 0x70, 0x75, 0x74
        /*0154*/ 	.byte	0x5f, 0x73, 0x68, 0x61, 0x72, 0x65, 0x64, 0x5d, 0x5b, 0x57, 0x41, 0x52, 0x4e, 0x49, 0x4e, 0x47
        /*0164*/ 	.byte	0x5d, 0x20, 0x72, 0x6f, 0x77, 0x3d, 0x25, 0x64, 0x20, 0x63, 0x6f, 0x6c, 0x3d, 0x25, 0x64, 0x20
        /*0174*/ 	.byte	0x73, 0x75, 0x6d, 0x3d, 0x25, 0x2e, 0x36, 0x66, 0x20, 0x28, 0x63, 0x6c, 0x61, 0x6d, 0x70, 0x65
        /*0184*/ 	.byte	0x64, 0x29, 0x0a, 0x00
	.type		$str$5,@object
	.size		$str$5,($str$10 - $str$5)
$str$5:
        /*0188*/ 	.byte	0x5b, 0x6d, 0x61, 0x74, 0x6d, 0x75, 0x6c, 0x5f, 0x62, 0x77, 0x5f, 0x77, 0x65, 0x69, 0x67, 0x68
        /*0198*/ 	.byte	0x74, 0x5d, 0x20, 0x64, 0x5f, 0x77, 0x65, 0x69, 0x67, 0x68, 0x74, 0x5b, 0x30, 0x5d, 0x20, 0x3d
        /*01a8*/ 	.byte	0x20, 0x25, 0x66, 0x2c, 0x20, 0x69, 0x6e, 0x70, 0x75, 0x74, 0x5f, 0x54, 0x5b, 0x30, 0x5d, 0x20
        /*01b8*/ 	.byte	0x3d, 0x20, 0x25, 0x66, 0x2c, 0x20, 0x64, 0x5f, 0x6f, 0x75, 0x74, 0x5b, 0x30, 0x5d, 0x20, 0x3d
        /*01c8*/ 	.byte	0x20, 0x25, 0x66, 0x0a, 0x00
	.type		$str$10,@object
	.size		$str$10,($str$9 - $str$10)
$str$10:
        /*01cd*/ 	.byte	0x5b, 0x6d, 0x61, 0x74, 0x6d, 0x75, 0x6c, 0x5f, 0x62, 0x77, 0x5f, 0x69, 0x6e, 0x70, 0x75, 0x74
        /*01dd*/ 	.byte	0x5f, 0x73, 0x69, 0x6d, 0x70, 0x6c, 0x65, 0x5d, 0x5b, 0x57, 0x41, 0x52, 0x4e, 0x49, 0x4e, 0x47
        /*01ed*/ 	.byte	0x5d, 0x20, 0x62, 0x61, 0x64, 0x20, 0x67, 0x72, 0x61, 0x64, 0x3a, 0x20, 0x73, 0x75, 0x6d, 0x3d
        /*01fd*/ 	.byte	0x25, 0x2e, 0x36, 0x66, 0x2c, 0x20, 0x72, 0x6f, 0x77, 0x3d, 0x25, 0x64, 0x2c, 0x20, 0x63, 0x6f
        /*020d*/ 	.byte	0x6c, 0x3d, 0x25, 0x64, 0x0a, 0x00
	.type		$str$9,@object
	.size		$str$9,(.L_9 - $str$9)
$str$9:
        /*0213*/ 	.byte	0x5b, 0x6d, 0x61, 0x74, 0x6d, 0x75, 0x6c, 0x5f, 0x62, 0x77, 0x5f, 0x69, 0x6e, 0x70, 0x75, 0x74
        /*0223*/ 	.byte	0x5f, 0x73, 0x69, 0x6d, 0x70, 0x6c, 0x65, 0x5d, 0x5b, 0x4e, 0x61, 0x4e, 0x5d, 0x20, 0x73, 0x75
        /*0233*/ 	.byte	0x6d, 0x3d, 0x25, 0x2e, 0x36, 0x66, 0x20, 0x61, 0x74, 0x20, 0x72, 0x6f, 0x77, 0x3d, 0x25, 0x64
        /*0243*/ 	.byte	0x2c, 0x20, 0x63, 0x6f, 0x6c, 0x3d, 0x25, 0x64, 0x2c, 0x20, 0x64, 0x5f, 0x6f, 0x75, 0x74, 0x5b
        /*0253*/ 	.byte	0x30, 0x5d, 0x3d, 0x25, 0x2e, 0x36, 0x66, 0x2c, 0x20, 0x57, 0x5f, 0x54, 0x5b, 0x30, 0x5d, 0x3d
        /*0263*/ 	.byte	0x25, 0x2e, 0x36, 0x66, 0x0a, 0x00
.L_9:


//--------------------- .nv.shared.reserved.0     --------------------------
	.section	.nv.shared.reserved.0,"aw",@nobits
	.weak		__nv_reservedSMEM_offset_0_alias
	.size		__nv_reservedSMEM_offset_0_alias, 0, 64
	.other		__nv_reservedSMEM_offset_0_alias,@"STO_CUDA_RESERVED_SHARED STV_DEFAULT"
__nv_reservedSMEM_offset_0_alias:
	.zero		0
	.zero		64


//--------------------- .nv.shared._Z29matmul_backward_weight_sharedPKfS0_Pfiii --------------------------
	.section	.nv.shared._Z29matmul_backward_weight_sharedPKfS0_Pfiii,"aw",@nobits
	.sectionflags	@""
	.align	4
.nv.shared._Z29matmul_backward_weight_sharedPKfS0_Pfiii:
	.zero		3072


//--------------------- .nv.shared._Z28matmul_backward_input_sharedPKfS0_Pfiii --------------------------
	.section	.nv.shared._Z28matmul_backward_input_sharedPKfS0_Pfiii,"aw",@nobits
	.sectionflags	@""
	.align	4
.nv.shared._Z28matmul_backward_input_sharedPKfS0_Pfiii:
	.zero		3072


//--------------------- .nv.constant0._Z28matmul_backward_input_simplePKfS0_Pfiii --------------------------
	.section	.nv.constant0._Z28matmul_backward_input_simplePKfS0_Pfiii,"a",@progbits
	.sectionflags	@""
	.align	4
.nv.constant0._Z28matmul_backward_input_simplePKfS0_Pfiii:
	.zero		932


//--------------------- .nv.constant0._Z13fill_gradientPfif --------------------------
	.section	.nv.constant0._Z13fill_gradientPfif,"a",@progbits
	.sectionflags	@""
	.align	4
.nv.constant0._Z13fill_gradientPfif:
	.zero		912


//--------------------- .nv.constant0._Z18add_backward_inputPKfPfi --------------------------
	.section	.nv.constant0._Z18add_backward_inputPKfPfi,"a",@progbits
	.sectionflags	@""
	.align	4
.nv.constant0._Z18add_backward_inputPKfPfi:
	.zero		916


//--------------------- .nv.constant0._Z17add_backward_biasPKfPfii --------------------------
	.section	.nv.constant0._Z17add_backward_biasPKfPfii,"a",@progbits
	.sectionflags	@""
	.align	4
.nv.constant0._Z17add_backward_biasPKfPfii:
	.zero		920


//--------------------- .nv.constant0._Z29matmul_backward_weight_sharedPKfS0_Pfiii --------------------------
	.section	.nv.constant0._Z29matmul_backward_weight_sharedPKfS0_Pfiii,"a",@progbits
	.sectionflags	@""
	.align	4
.nv.constant0._Z29matmul_backward_weight_sharedPKfS0_Pfiii:
	.zero		932


//--------------------- .nv.constant0._Z28matmul_backward_input_sharedPKfS0_Pfiii --------------------------
	.section	.nv.constant0._Z28matmul_backward_input_sharedPKfS0_Pfiii,"a",@progbits
	.sectionflags	@""
	.align	4
.nv.constant0._Z28matmul_backward_input_sharedPKfS0_Pfiii:
	.zero		932


//--------------------- SYMBOLS --------------------------

	.type		.nv.reservedSmem.offset0,@object
	.size		.nv.reservedSmem.offset0,0x4
	.type		.nv.reservedSmem.cap,@object
	.size		.nv.reservedSmem.cap,0x4
	.type		vprintf,@function
